//
// Generated by NVIDIA NVVM Compiler
//
// Compiler Build ID: CL-36424714
// Cuda compilation tools, release 13.0, V13.0.88
// Based on NVVM 20.0.0
//

.version 9.0
.target sm_100
.address_size 64

	// .globl	_Z45transpose_and_cast_uint8_t_to_padded_bfloat16PhP13__nv_bfloat16iii
.const .align 4 .b8 cachedTimeShiftsPerDM[16384];
// _ZZ42unoptimised_rotate_spectrum_smem_32_squareP14__nv_bfloat162S0_llffE5input has been demoted
// _ZZ42unoptimised_rotate_spectrum_smem_32_squareP14__nv_bfloat162S0_llffE12intermediate has been demoted
// _ZZ42unoptimised_rotate_spectrum_smem_32_squareP14__nv_bfloat162S0_llffE6output has been demoted
// _ZZ30rotate_spectrum_smem_32_squareP14__nv_bfloat162S0_llffE5input has been demoted
// _ZZ30rotate_spectrum_smem_32_squareP14__nv_bfloat162S0_llffE12intermediate has been demoted
// _ZZ30rotate_spectrum_smem_32_squareP14__nv_bfloat162S0_llffE6output has been demoted
// _ZZ24sum_across_channels_smemP14__nv_bfloat162S0_llE5input has been demoted
.global .align 4 .b8 __cudart_i2opi_f[24] = {65, 144, 67, 60, 153, 149, 98, 219, 192, 221, 52, 245, 209, 87, 39, 252, 41, 21, 68, 78, 110, 131, 249, 162};

.visible .entry _Z45transpose_and_cast_uint8_t_to_padded_bfloat16PhP13__nv_bfloat16iii(
	.param .u64 .ptr .align 1 _Z45transpose_and_cast_uint8_t_to_padded_bfloat16PhP13__nv_bfloat16iii_param_0,
	.param .u64 .ptr .align 1 _Z45transpose_and_cast_uint8_t_to_padded_bfloat16PhP13__nv_bfloat16iii_param_1,
	.param .u32 _Z45transpose_and_cast_uint8_t_to_padded_bfloat16PhP13__nv_bfloat16iii_param_2,
	.param .u32 _Z45transpose_and_cast_uint8_t_to_padded_bfloat16PhP13__nv_bfloat16iii_param_3,
	.param .u32 _Z45transpose_and_cast_uint8_t_to_padded_bfloat16PhP13__nv_bfloat16iii_param_4
)
{
	.reg .pred 	%p<4>;
	.reg .b16 	%rs<3>;
	.reg .b32 	%r<16>;
	.reg .b64 	%rd<9>;

	ld.param.u64 	%rd1, [_Z45transpose_and_cast_uint8_t_to_padded_bfloat16PhP13__nv_bfloat16iii_param_0];
	ld.param.u64 	%rd2, [_Z45transpose_and_cast_uint8_t_to_padded_bfloat16PhP13__nv_bfloat16iii_param_1];
	ld.param.u32 	%r5, [_Z45transpose_and_cast_uint8_t_to_padded_bfloat16PhP13__nv_bfloat16iii_param_2];
	ld.param.u32 	%r6, [_Z45transpose_and_cast_uint8_t_to_padded_bfloat16PhP13__nv_bfloat16iii_param_3];
	ld.param.u32 	%r4, [_Z45transpose_and_cast_uint8_t_to_padded_bfloat16PhP13__nv_bfloat16iii_param_4];
	mov.u32 	%r7, %ctaid.x;
	mov.u32 	%r8, %ntid.x;
	mov.u32 	%r9, %tid.x;
	mad.lo.s32 	%r1, %r7, %r8, %r9;
	mov.u32 	%r10, %ctaid.y;
	mov.u32 	%r11, %ntid.y;
	mov.u32 	%r12, %tid.y;
	mad.lo.s32 	%r13, %r10, %r11, %r12;
	setp.ge.s32 	%p1, %r1, %r6;
	setp.ge.s32 	%p2, %r13, %r5;
	or.pred  	%p3, %p1, %p2;
	@%p3 bra 	$L__BB0_2;
	cvta.to.global.u64 	%rd3, %rd1;
	cvta.to.global.u64 	%rd4, %rd2;
	mad.lo.s32 	%r14, %r5, %r1, %r13;
	cvt.s64.s32 	%rd5, %r14;
	add.s64 	%rd6, %rd3, %rd5;
	ld.global.u8 	%rs2, [%rd6];
	// begin inline asm
	cvt.rz.bf16.u16 %rs1, %rs2;
	// end inline asm
	mad.lo.s32 	%r15, %r4, %r13, %r1;
	mul.wide.s32 	%rd7, %r15, 2;
	add.s64 	%rd8, %rd4, %rd7;
	st.global.u16 	[%rd8], %rs1;
$L__BB0_2:
	ret;

}
	// .globl	_Z15rotate_spectrumP14__nv_bfloat162S0_llf
.visible .entry _Z15rotate_spectrumP14__nv_bfloat162S0_llf(
	.param .u64 .ptr .align 1 _Z15rotate_spectrumP14__nv_bfloat162S0_llf_param_0,
	.param .u64 .ptr .align 1 _Z15rotate_spectrumP14__nv_bfloat162S0_llf_param_1,
	.param .u64 _Z15rotate_spectrumP14__nv_bfloat162S0_llf_param_2,
	.param .u64 _Z15rotate_spectrumP14__nv_bfloat162S0_llf_param_3,
	.param .f32 _Z15rotate_spectrumP14__nv_bfloat162S0_llf_param_4
)
{
	.local .align 4 .b8 	__local_depot1[28];
	.reg .b64 	%SP;
	.reg .b64 	%SPL;
	.reg .pred 	%p<13>;
	.reg .b16 	%rs<7>;
	.reg .b32 	%r<50>;
	.reg .b32 	%f<41>;
	.reg .b64 	%rd<38>;
	.reg .b64 	%fd<3>;

	mov.u64 	%SPL, __local_depot1;
	ld.param.u64 	%rd11, [_Z15rotate_spectrumP14__nv_bfloat162S0_llf_param_0];
	ld.param.u64 	%rd12, [_Z15rotate_spectrumP14__nv_bfloat162S0_llf_param_1];
	ld.param.u64 	%rd13, [_Z15rotate_spectrumP14__nv_bfloat162S0_llf_param_2];
	ld.param.u64 	%rd15, [_Z15rotate_spectrumP14__nv_bfloat162S0_llf_param_3];
	ld.param.f32 	%f7, [_Z15rotate_spectrumP14__nv_bfloat162S0_llf_param_4];
	add.u64 	%rd1, %SPL, 0;
	mov.u32 	%r16, %ctaid.x;
	mov.u32 	%r17, %ntid.x;
	mov.u32 	%r18, %tid.x;
	mad.lo.s32 	%r1, %r16, %r17, %r18;
	cvt.u64.u32 	%rd17, %r1;
	mov.u32 	%r19, %ctaid.y;
	cvt.u64.u32 	%rd2, %r19;
	mad.lo.s64 	%rd3, %rd15, %rd2, %rd17;
	setp.le.s64 	%p1, %rd15, %rd17;
	setp.le.s64 	%p2, %rd13, %rd2;
	or.pred  	%p3, %p1, %p2;
	@%p3 bra 	$L__BB1_10;
	cvta.to.global.u64 	%rd18, %rd11;
	cvt.rn.f32.u32 	%f8, %r1;
	mul.f32 	%f9, %f7, %f8;
	shl.b64 	%rd19, %rd2, 2;
	mov.u64 	%rd20, cachedTimeShiftsPerDM;
	add.s64 	%rd21, %rd20, %rd19;
	ld.const.f32 	%f10, [%rd21];
	mul.f32 	%f1, %f9, %f10;
	shl.b64 	%rd22, %rd3, 2;
	add.s64 	%rd23, %rd18, %rd22;
	ld.global.u32 	%r21, [%rd23];
	mov.b32 	{%rs2, %rs1}, %r21;
	mul.f32 	%f11, %f1, 0f3F22F983;
	cvt.rni.s32.f32 	%r49, %f11;
	cvt.rn.f32.s32 	%f12, %r49;
	fma.rn.f32 	%f13, %f12, 0fBFC90FDA, %f1;
	fma.rn.f32 	%f14, %f12, 0fB3A22168, %f13;
	fma.rn.f32 	%f40, %f12, 0fA7C234C5, %f14;
	abs.f32 	%f3, %f1;
	setp.ltu.f32 	%p4, %f3, 0f47CE4780;
	@%p4 bra 	$L__BB1_9;
	setp.neu.f32 	%p5, %f3, 0f7F800000;
	@%p5 bra 	$L__BB1_4;
	mov.f32 	%f17, 0f00000000;
	mul.rn.f32 	%f40, %f1, %f17;
	mov.b32 	%r49, 0;
	bra.uni 	$L__BB1_9;
$L__BB1_4:
	mov.b32 	%r3, %f1;
	shl.b32 	%r23, %r3, 8;
	or.b32  	%r4, %r23, -2147483648;
	mov.b64 	%rd37, 0;
	mov.b32 	%r46, 0;
	mov.u64 	%rd35, __cudart_i2opi_f;
	mov.u64 	%rd36, %rd1;
$L__BB1_5:
	.pragma "nounroll";
	ld.global.nc.u32 	%r24, [%rd35];
	mad.wide.u32 	%rd26, %r24, %r4, %rd37;
	shr.u64 	%rd37, %rd26, 32;
	st.local.u32 	[%rd36], %rd26;
	add.s32 	%r46, %r46, 1;
	add.s64 	%rd36, %rd36, 4;
	add.s64 	%rd35, %rd35, 4;
	setp.ne.s32 	%p6, %r46, 6;
	@%p6 bra 	$L__BB1_5;
	shr.u32 	%r25, %r3, 23;
	st.local.u32 	[%rd1+24], %rd37;
	and.b32  	%r7, %r25, 31;
	and.b32  	%r26, %r25, 224;
	add.s32 	%r27, %r26, -128;
	shr.u32 	%r28, %r27, 5;
	mul.wide.u32 	%rd27, %r28, 4;
	sub.s64 	%rd10, %rd1, %rd27;
	ld.local.u32 	%r47, [%rd10+24];
	ld.local.u32 	%r48, [%rd10+20];
	setp.eq.s32 	%p7, %r7, 0;
	@%p7 bra 	$L__BB1_8;
	shf.l.wrap.b32 	%r47, %r48, %r47, %r7;
	ld.local.u32 	%r29, [%rd10+16];
	shf.l.wrap.b32 	%r48, %r29, %r48, %r7;
$L__BB1_8:
	shr.u32 	%r30, %r47, 30;
	shf.l.wrap.b32 	%r31, %r48, %r47, 2;
	shl.b32 	%r32, %r48, 2;
	shr.u32 	%r33, %r31, 31;
	add.s32 	%r34, %r33, %r30;
	neg.s32 	%r35, %r34;
	setp.lt.s32 	%p8, %r3, 0;
	selp.b32 	%r49, %r35, %r34, %p8;
	xor.b32  	%r36, %r31, %r3;
	shr.s32 	%r37, %r31, 31;
	xor.b32  	%r38, %r37, %r31;
	xor.b32  	%r39, %r37, %r32;
	cvt.u64.u32 	%rd28, %r38;
	shl.b64 	%rd29, %rd28, 32;
	cvt.u64.u32 	%rd30, %r39;
	or.b64  	%rd31, %rd29, %rd30;
	cvt.rn.f64.s64 	%fd1, %rd31;
	mul.f64 	%fd2, %fd1, 0d3BF921FB54442D19;
	cvt.rn.f32.f64 	%f15, %fd2;
	neg.f32 	%f16, %f15;
	setp.lt.s32 	%p9, %r36, 0;
	selp.f32 	%f40, %f16, %f15, %p9;
$L__BB1_9:
	mul.f32 	%f22, %f40, %f40;
	fma.rn.f32 	%f23, %f22, 0f37CBAC00, 0fBAB607ED;
	fma.rn.f32 	%f24, %f23, %f22, 0f3D2AAABB;
	fma.rn.f32 	%f25, %f24, %f22, 0fBEFFFFFF;
	fma.rn.f32 	%f26, %f25, %f22, 0f3F800000;
	fma.rn.f32 	%f27, %f22, %f40, 0f00000000;
	fma.rn.f32 	%f28, %f22, 0fB94D4153, 0f3C0885E4;
	fma.rn.f32 	%f29, %f28, %f22, 0fBE2AAAA8;
	fma.rn.f32 	%f30, %f29, %f27, %f40;
	and.b32  	%r41, %r49, 1;
	setp.eq.b32 	%p10, %r41, 1;
	selp.f32 	%f31, %f26, %f30, %p10;
	selp.f32 	%f32, %f30, %f26, %p10;
	and.b32  	%r42, %r49, 2;
	setp.eq.s32 	%p11, %r42, 0;
	neg.f32 	%f33, %f31;
	selp.f32 	%f34, %f31, %f33, %p11;
	add.s32 	%r43, %r49, 1;
	and.b32  	%r44, %r43, 2;
	setp.eq.s32 	%p12, %r44, 0;
	neg.f32 	%f35, %f32;
	selp.f32 	%f36, %f32, %f35, %p12;
	// begin inline asm
	{ cvt.f32.bf16 %f18, %rs2;}

	// end inline asm
	mul.f32 	%f37, %f18, %f36;
	// begin inline asm
	{ cvt.f32.bf16 %f19, %rs1;}

	// end inline asm
	mul.f32 	%f38, %f19, %f34;
	sub.f32 	%f20, %f37, %f38;
	// begin inline asm
	{  cvt.rn.bf16.f32 %rs5, %f20;}

	// end inline asm
	mul.f32 	%f39, %f19, %f36;
	fma.rn.f32 	%f21, %f18, %f34, %f39;
	// begin inline asm
	{  cvt.rn.bf16.f32 %rs6, %f21;}

	// end inline asm
	cvta.to.global.u64 	%rd32, %rd12;
	add.s64 	%rd34, %rd32, %rd22;
	mov.b32 	%r45, {%rs5, %rs6};
	st.global.u32 	[%rd34], %r45;
$L__BB1_10:
	ret;

}
	// .globl	_Z42unoptimised_rotate_spectrum_smem_32_squareP14__nv_bfloat162S0_llff
.visible .entry _Z42unoptimised_rotate_spectrum_smem_32_squareP14__nv_bfloat162S0_llff(
	.param .u64 .ptr .align 1 _Z42unoptimised_rotate_spectrum_smem_32_squareP14__nv_bfloat162S0_llff_param_0,
	.param .u64 .ptr .align 1 _Z42unoptimised_rotate_spectrum_smem_32_squareP14__nv_bfloat162S0_llff_param_1,
	.param .u64 _Z42unoptimised_rotate_spectrum_smem_32_squareP14__nv_bfloat162S0_llff_param_2,
	.param .u64 _Z42unoptimised_rotate_spectrum_smem_32_squareP14__nv_bfloat162S0_llff_param_3,
	.param .f32 _Z42unoptimised_rotate_spectrum_smem_32_squareP14__nv_bfloat162S0_llff_param_4,
	.param .f32 _Z42unoptimised_rotate_spectrum_smem_32_squareP14__nv_bfloat162S0_llff_param_5
)
{
	.local .align 4 .b8 	__local_depot2[28];
	.reg .b64 	%SP;
	.reg .b64 	%SPL;
	.reg .pred 	%p<22>;
	.reg .b16 	%rs<38>;
	.reg .b32 	%r<92>;
	.reg .b32 	%f<46>;
	.reg .b64 	%rd<40>;
	.reg .b64 	%fd<3>;
	// demoted variable
	.shared .align 4 .b8 _ZZ42unoptimised_rotate_spectrum_smem_32_squareP14__nv_bfloat162S0_llffE5input[4096];
	// demoted variable
	.shared .align 4 .b8 _ZZ42unoptimised_rotate_spectrum_smem_32_squareP14__nv_bfloat162S0_llffE12intermediate[4096];
	// demoted variable
	.shared .align 4 .b8 _ZZ42unoptimised_rotate_spectrum_smem_32_squareP14__nv_bfloat162S0_llffE6output[4096];
	mov.u64 	%SPL, __local_depot2;
	ld.param.u64 	%rd11, [_Z42unoptimised_rotate_spectrum_smem_32_squareP14__nv_bfloat162S0_llff_param_0];
	ld.param.u64 	%rd13, [_Z42unoptimised_rotate_spectrum_smem_32_squareP14__nv_bfloat162S0_llff_param_2];
	ld.param.u64 	%rd14, [_Z42unoptimised_rotate_spectrum_smem_32_squareP14__nv_bfloat162S0_llff_param_3];
	ld.param.f32 	%f44, [_Z42unoptimised_rotate_spectrum_smem_32_squareP14__nv_bfloat162S0_llff_param_4];
	ld.param.f32 	%f12, [_Z42unoptimised_rotate_spectrum_smem_32_squareP14__nv_bfloat162S0_llff_param_5];
	add.u64 	%rd1, %SPL, 0;
	mov.u32 	%r1, %tid.x;
	mov.u32 	%r2, %tid.y;
	mov.u32 	%r23, %ctaid.x;
	mov.u32 	%r24, %ntid.x;
	mad.lo.s32 	%r25, %r23, %r24, %r1;
	mov.u32 	%r26, %ctaid.y;
	mov.u32 	%r27, %ntid.y;
	mad.lo.s32 	%r28, %r26, %r27, %r2;
	cvt.s64.s32 	%rd2, %r25;
	setp.gt.s64 	%p2, %rd13, %rd2;
	cvt.u64.u32 	%rd3, %r28;
	setp.gt.s64 	%p3, %rd14, %rd3;
	and.pred  	%p1, %p2, %p3;
	shl.b32 	%r30, %r2, 7;
	mov.u32 	%r31, _ZZ42unoptimised_rotate_spectrum_smem_32_squareP14__nv_bfloat162S0_llffE5input;
	add.s32 	%r32, %r31, %r30;
	shl.b32 	%r33, %r1, 2;
	add.s32 	%r3, %r32, %r33;
	not.pred 	%p4, %p1;
	@%p4 bra 	$L__BB2_2;
	cvta.to.global.u64 	%rd17, %rd11;
	mad.lo.s64 	%rd18, %rd13, %rd3, %rd2;
	shl.b64 	%rd19, %rd18, 2;
	add.s64 	%rd20, %rd17, %rd19;
	ld.global.u32 	%r34, [%rd20];
	st.shared.u32 	[%r3], %r34;
$L__BB2_2:
	cvt.u32.u64 	%r36, %rd2;
	bar.sync 	0;
	mov.u32 	%r38, _ZZ42unoptimised_rotate_spectrum_smem_32_squareP14__nv_bfloat162S0_llffE6output;
	add.s32 	%r6, %r38, %r33;
	add.s32 	%r4, %r6, %r30;
	mov.f32 	%f13, 0f00000000;
	// begin inline asm
	{  cvt.rn.bf16.f32 %rs3, %f13;}

	// end inline asm
	mov.b32 	%r40, {%rs3, %rs3};
	st.shared.u32 	[%r4], %r40;
	cvt.rn.f32.s32 	%f1, %r36;
	shl.b64 	%rd21, %rd3, 2;
	mov.u64 	%rd22, cachedTimeShiftsPerDM;
	add.s64 	%rd23, %rd22, %rd21;
	ld.const.f32 	%f2, [%rd23];
	mov.u32 	%r41, _ZZ42unoptimised_rotate_spectrum_smem_32_squareP14__nv_bfloat162S0_llffE12intermediate;
	add.s32 	%r7, %r41, %r33;
	add.s32 	%r5, %r7, %r30;
	mov.b32 	%r87, 0;
	mov.u64 	%rd24, __cudart_i2opi_f;
$L__BB2_3:
	ld.shared.u32 	%r42, [%r3];
	mov.b32 	{%rs2, %rs1}, %r42;
	mul.f32 	%f14, %f44, %f1;
	mul.f32 	%f4, %f14, %f2;
	mul.f32 	%f15, %f4, 0f3F22F983;
	cvt.rni.s32.f32 	%r91, %f15;
	cvt.rn.f32.s32 	%f16, %r91;
	fma.rn.f32 	%f17, %f16, 0fBFC90FDA, %f4;
	fma.rn.f32 	%f18, %f16, 0fB3A22168, %f17;
	fma.rn.f32 	%f45, %f16, 0fA7C234C5, %f18;
	abs.f32 	%f6, %f4;
	setp.ltu.f32 	%p5, %f6, 0f47CE4780;
	@%p5 bra 	$L__BB2_11;
	setp.neu.f32 	%p6, %f6, 0f7F800000;
	@%p6 bra 	$L__BB2_6;
	mov.f32 	%f21, 0f00000000;
	mul.rn.f32 	%f45, %f4, %f21;
	mov.b32 	%r91, 0;
	bra.uni 	$L__BB2_11;
$L__BB2_6:
	mov.b32 	%r10, %f4;
	mov.b64 	%rd39, 0;
	mov.b32 	%r88, 0;
	mov.u64 	%rd37, %rd24;
	mov.u64 	%rd38, %rd1;
$L__BB2_7:
	.pragma "nounroll";
	ld.global.nc.u32 	%r44, [%rd37];
	shl.b32 	%r45, %r10, 8;
	or.b32  	%r46, %r45, -2147483648;
	mad.wide.u32 	%rd26, %r44, %r46, %rd39;
	shr.u64 	%rd39, %rd26, 32;
	st.local.u32 	[%rd38], %rd26;
	add.s32 	%r88, %r88, 1;
	add.s64 	%rd38, %rd38, 4;
	add.s64 	%rd37, %rd37, 4;
	setp.ne.s32 	%p7, %r88, 6;
	@%p7 bra 	$L__BB2_7;
	shr.u32 	%r47, %r10, 23;
	st.local.u32 	[%rd1+24], %rd39;
	and.b32  	%r13, %r47, 31;
	and.b32  	%r48, %r47, 224;
	add.s32 	%r49, %r48, -128;
	shr.u32 	%r50, %r49, 5;
	mul.wide.u32 	%rd27, %r50, 4;
	sub.s64 	%rd10, %rd1, %rd27;
	ld.local.u32 	%r89, [%rd10+24];
	ld.local.u32 	%r90, [%rd10+20];
	setp.eq.s32 	%p8, %r13, 0;
	@%p8 bra 	$L__BB2_10;
	shf.l.wrap.b32 	%r89, %r90, %r89, %r13;
	ld.local.u32 	%r51, [%rd10+16];
	shf.l.wrap.b32 	%r90, %r51, %r90, %r13;
$L__BB2_10:
	shr.u32 	%r52, %r89, 30;
	shf.l.wrap.b32 	%r53, %r90, %r89, 2;
	shl.b32 	%r54, %r90, 2;
	shr.u32 	%r55, %r53, 31;
	add.s32 	%r56, %r55, %r52;
	neg.s32 	%r57, %r56;
	setp.lt.s32 	%p9, %r10, 0;
	selp.b32 	%r91, %r57, %r56, %p9;
	xor.b32  	%r58, %r53, %r10;
	shr.s32 	%r59, %r53, 31;
	xor.b32  	%r60, %r59, %r53;
	xor.b32  	%r61, %r59, %r54;
	cvt.u64.u32 	%rd28, %r60;
	shl.b64 	%rd29, %rd28, 32;
	cvt.u64.u32 	%rd30, %r61;
	or.b64  	%rd31, %rd29, %rd30;
	cvt.rn.f64.s64 	%fd1, %rd31;
	mul.f64 	%fd2, %fd1, 0d3BF921FB54442D19;
	cvt.rn.f32.f64 	%f19, %fd2;
	neg.f32 	%f20, %f19;
	setp.lt.s32 	%p10, %r58, 0;
	selp.f32 	%f45, %f20, %f19, %p10;
$L__BB2_11:
	setp.gt.u32 	%p11, %r2, 15;
	mul.f32 	%f26, %f45, %f45;
	fma.rn.f32 	%f27, %f26, 0f37CBAC00, 0fBAB607ED;
	fma.rn.f32 	%f28, %f27, %f26, 0f3D2AAABB;
	fma.rn.f32 	%f29, %f28, %f26, 0fBEFFFFFF;
	fma.rn.f32 	%f30, %f29, %f26, 0f3F800000;
	fma.rn.f32 	%f31, %f26, %f45, 0f00000000;
	fma.rn.f32 	%f32, %f26, 0fB94D4153, 0f3C0885E4;
	fma.rn.f32 	%f33, %f32, %f26, 0fBE2AAAA8;
	fma.rn.f32 	%f34, %f33, %f31, %f45;
	and.b32  	%r63, %r91, 1;
	setp.eq.b32 	%p12, %r63, 1;
	selp.f32 	%f35, %f30, %f34, %p12;
	selp.f32 	%f36, %f34, %f30, %p12;
	and.b32  	%r64, %r91, 2;
	setp.eq.s32 	%p13, %r64, 0;
	neg.f32 	%f37, %f35;
	selp.f32 	%f38, %f35, %f37, %p13;
	add.s32 	%r65, %r91, 1;
	and.b32  	%r66, %r65, 2;
	setp.eq.s32 	%p14, %r66, 0;
	neg.f32 	%f39, %f36;
	selp.f32 	%f40, %f36, %f39, %p14;
	// begin inline asm
	{ cvt.f32.bf16 %f22, %rs2;}

	// end inline asm
	mul.f32 	%f41, %f22, %f40;
	// begin inline asm
	{ cvt.f32.bf16 %f23, %rs1;}

	// end inline asm
	mul.f32 	%f42, %f23, %f38;
	sub.f32 	%f24, %f41, %f42;
	// begin inline asm
	{  cvt.rn.bf16.f32 %rs6, %f24;}

	// end inline asm
	mul.f32 	%f43, %f23, %f40;
	fma.rn.f32 	%f25, %f22, %f38, %f43;
	// begin inline asm
	{  cvt.rn.bf16.f32 %rs7, %f25;}

	// end inline asm
	mov.b32 	%r67, {%rs6, %rs7};
	st.shared.u32 	[%r5], %r67;
	bar.sync 	0;
	@%p11 bra 	$L__BB2_13;
	ld.shared.u32 	%r68, [%r5];
	mov.b32 	{%rs9, %rs12}, %r68;
	ld.shared.u32 	%r69, [%r5+2048];
	mov.b32 	{%rs10, %rs13}, %r69;
	// begin inline asm
	{ add.bf16 %rs8,%rs9,%rs10; }

	// end inline asm
	// begin inline asm
	{ add.bf16 %rs11,%rs12,%rs13; }

	// end inline asm
	mov.b32 	%r70, {%rs8, %rs11};
	st.shared.u32 	[%r5], %r70;
$L__BB2_13:
	setp.gt.u32 	%p15, %r2, 7;
	bar.sync 	0;
	@%p15 bra 	$L__BB2_15;
	ld.shared.u32 	%r71, [%r5];
	mov.b32 	{%rs15, %rs18}, %r71;
	ld.shared.u32 	%r72, [%r5+1024];
	mov.b32 	{%rs16, %rs19}, %r72;
	// begin inline asm
	{ add.bf16 %rs14,%rs15,%rs16; }

	// end inline asm
	// begin inline asm
	{ add.bf16 %rs17,%rs18,%rs19; }

	// end inline asm
	mov.b32 	%r73, {%rs14, %rs17};
	st.shared.u32 	[%r5], %r73;
$L__BB2_15:
	setp.gt.u32 	%p16, %r2, 3;
	bar.sync 	0;
	@%p16 bra 	$L__BB2_17;
	ld.shared.u32 	%r74, [%r5];
	mov.b32 	{%rs21, %rs24}, %r74;
	ld.shared.u32 	%r75, [%r5+512];
	mov.b32 	{%rs22, %rs25}, %r75;
	// begin inline asm
	{ add.bf16 %rs20,%rs21,%rs22; }

	// end inline asm
	// begin inline asm
	{ add.bf16 %rs23,%rs24,%rs25; }

	// end inline asm
	mov.b32 	%r76, {%rs20, %rs23};
	st.shared.u32 	[%r5], %r76;
$L__BB2_17:
	setp.gt.u32 	%p17, %r2, 1;
	bar.sync 	0;
	@%p17 bra 	$L__BB2_19;
	ld.shared.u32 	%r77, [%r5];
	mov.b32 	{%rs27, %rs30}, %r77;
	ld.shared.u32 	%r78, [%r5+256];
	mov.b32 	{%rs28, %rs31}, %r78;
	// begin inline asm
	{ add.bf16 %rs26,%rs27,%rs28; }

	// end inline asm
	// begin inline asm
	{ add.bf16 %rs29,%rs30,%rs31; }

	// end inline asm
	mov.b32 	%r79, {%rs26, %rs29};
	st.shared.u32 	[%r5], %r79;
$L__BB2_19:
	setp.ne.s32 	%p18, %r2, 0;
	bar.sync 	0;
	@%p18 bra 	$L__BB2_21;
	ld.shared.u32 	%r80, [%r5];
	mov.b32 	{%rs33, %rs36}, %r80;
	ld.shared.u32 	%r81, [%r7+128];
	mov.b32 	{%rs34, %rs37}, %r81;
	// begin inline asm
	{ add.bf16 %rs32,%rs33,%rs34; }

	// end inline asm
	// begin inline asm
	{ add.bf16 %rs35,%rs36,%rs37; }

	// end inline asm
	mov.b32 	%r82, {%rs32, %rs35};
	st.shared.u32 	[%r5], %r82;
$L__BB2_21:
	setp.ne.s32 	%p19, %r2, 0;
	bar.sync 	0;
	@%p19 bra 	$L__BB2_23;
	shl.b32 	%r83, %r87, 7;
	add.s32 	%r84, %r6, %r83;
	ld.shared.u32 	%r85, [%r7];
	st.shared.u32 	[%r84], %r85;
$L__BB2_23:
	add.f32 	%f44, %f12, %f44;
	add.s32 	%r87, %r87, 1;
	setp.ne.s32 	%p20, %r87, 32;
	@%p20 bra 	$L__BB2_3;
	bar.sync 	0;
	@%p4 bra 	$L__BB2_26;
	ld.param.u64 	%rd36, [_Z42unoptimised_rotate_spectrum_smem_32_squareP14__nv_bfloat162S0_llff_param_1];
	mad.lo.s64 	%rd32, %rd13, %rd3, %rd2;
	cvta.to.global.u64 	%rd33, %rd36;
	shl.b64 	%rd34, %rd32, 2;
	add.s64 	%rd35, %rd33, %rd34;
	ld.shared.u32 	%r86, [%r4];
	st.global.u32 	[%rd35], %r86;
$L__BB2_26:
	ret;

}
	// .globl	_Z30rotate_spectrum_smem_32_squareP14__nv_bfloat162S0_llff
.visible .entry _Z30rotate_spectrum_smem_32_squareP14__nv_bfloat162S0_llff(
	.param .u64 .ptr .align 1 _Z30rotate_spectrum_smem_32_squareP14__nv_bfloat162S0_llff_param_0,
	.param .u64 .ptr .align 1 _Z30rotate_spectrum_smem_32_squareP14__nv_bfloat162S0_llff_param_1,
	.param .u64 _Z30rotate_spectrum_smem_32_squareP14__nv_bfloat162S0_llff_param_2,
	.param .u64 _Z30rotate_spectrum_smem_32_squareP14__nv_bfloat162S0_llff_param_3,
	.param .f32 _Z30rotate_spectrum_smem_32_squareP14__nv_bfloat162S0_llff_param_4,
	.param .f32 _Z30rotate_spectrum_smem_32_squareP14__nv_bfloat162S0_llff_param_5
)
{
	.local .align 4 .b8 	__local_depot3[28];
	.reg .b64 	%SP;
	.reg .b64 	%SPL;
	.reg .pred 	%p<20>;
	.reg .b16 	%rs<38>;
	.reg .b32 	%r<90>;
	.reg .b32 	%f<46>;
	.reg .b64 	%rd<40>;
	.reg .b64 	%fd<3>;
	// demoted variable
	.shared .align 4 .b8 _ZZ30rotate_spectrum_smem_32_squareP14__nv_bfloat162S0_llffE5input[4096];
	// demoted variable
	.shared .align 4 .b8 _ZZ30rotate_spectrum_smem_32_squareP14__nv_bfloat162S0_llffE12intermediate[4096];
	// demoted variable
	.shared .align 4 .b8 _ZZ30rotate_spectrum_smem_32_squareP14__nv_bfloat162S0_llffE6output[4096];
	mov.u64 	%SPL, __local_depot3;
	ld.param.u64 	%rd11, [_Z30rotate_spectrum_smem_32_squareP14__nv_bfloat162S0_llff_param_0];
	ld.param.u64 	%rd13, [_Z30rotate_spectrum_smem_32_squareP14__nv_bfloat162S0_llff_param_2];
	ld.param.u64 	%rd14, [_Z30rotate_spectrum_smem_32_squareP14__nv_bfloat162S0_llff_param_3];
	ld.param.f32 	%f44, [_Z30rotate_spectrum_smem_32_squareP14__nv_bfloat162S0_llff_param_4];
	ld.param.f32 	%f12, [_Z30rotate_spectrum_smem_32_squareP14__nv_bfloat162S0_llff_param_5];
	add.u64 	%rd1, %SPL, 0;
	mov.u32 	%r1, %tid.x;
	mov.u32 	%r2, %tid.y;
	mov.u32 	%r23, %ctaid.x;
	mov.u32 	%r24, %ntid.x;
	mad.lo.s32 	%r25, %r23, %r24, %r1;
	mov.u32 	%r26, %ctaid.y;
	mov.u32 	%r27, %ntid.y;
	mad.lo.s32 	%r28, %r26, %r27, %r2;
	cvt.s64.s32 	%rd2, %r25;
	setp.gt.s64 	%p2, %rd13, %rd2;
	cvt.u64.u32 	%rd3, %r28;
	setp.gt.s64 	%p3, %rd14, %rd3;
	and.pred  	%p1, %p2, %p3;
	shl.b32 	%r30, %r2, 7;
	mov.u32 	%r31, _ZZ30rotate_spectrum_smem_32_squareP14__nv_bfloat162S0_llffE5input;
	add.s32 	%r32, %r31, %r30;
	shl.b32 	%r33, %r1, 2;
	add.s32 	%r3, %r32, %r33;
	mov.u32 	%r34, _ZZ30rotate_spectrum_smem_32_squareP14__nv_bfloat162S0_llffE6output;
	add.s32 	%r35, %r34, %r30;
	add.s32 	%r4, %r35, %r33;
	not.pred 	%p4, %p1;
	@%p4 bra 	$L__BB3_2;
	cvta.to.global.u64 	%rd17, %rd11;
	mad.lo.s64 	%rd18, %rd13, %rd3, %rd2;
	shl.b64 	%rd19, %rd18, 2;
	add.s64 	%rd20, %rd17, %rd19;
	ld.global.u32 	%r36, [%rd20];
	st.shared.u32 	[%r3], %r36;
	mov.f32 	%f13, 0f00000000;
	// begin inline asm
	{  cvt.rn.bf16.f32 %rs3, %f13;}

	// end inline asm
	mov.b32 	%r37, {%rs3, %rs3};
	st.shared.u32 	[%r4], %r37;
$L__BB3_2:
	cvt.u32.u64 	%r39, %rd2;
	bar.sync 	0;
	cvt.rn.f32.s32 	%f1, %r39;
	shl.b64 	%rd21, %rd3, 2;
	mov.u64 	%rd22, cachedTimeShiftsPerDM;
	add.s64 	%rd23, %rd22, %rd21;
	ld.const.f32 	%f2, [%rd23];
	mov.u32 	%r41, _ZZ30rotate_spectrum_smem_32_squareP14__nv_bfloat162S0_llffE12intermediate;
	add.s32 	%r7, %r41, %r33;
	add.s32 	%r5, %r7, %r30;
	add.s32 	%r6, %r34, %r33;
	mov.b32 	%r85, 0;
	mov.u64 	%rd24, __cudart_i2opi_f;
$L__BB3_3:
	mul.f32 	%f14, %f44, %f1;
	mul.f32 	%f4, %f14, %f2;
	ld.shared.u32 	%r44, [%r3];
	mov.b32 	{%rs2, %rs1}, %r44;
	mul.f32 	%f15, %f4, 0f3F22F983;
	cvt.rni.s32.f32 	%r89, %f15;
	cvt.rn.f32.s32 	%f16, %r89;
	fma.rn.f32 	%f17, %f16, 0fBFC90FDA, %f4;
	fma.rn.f32 	%f18, %f16, 0fB3A22168, %f17;
	fma.rn.f32 	%f45, %f16, 0fA7C234C5, %f18;
	abs.f32 	%f6, %f4;
	setp.ltu.f32 	%p5, %f6, 0f47CE4780;
	@%p5 bra 	$L__BB3_11;
	setp.neu.f32 	%p6, %f6, 0f7F800000;
	@%p6 bra 	$L__BB3_6;
	mov.f32 	%f21, 0f00000000;
	mul.rn.f32 	%f45, %f4, %f21;
	mov.b32 	%r89, 0;
	bra.uni 	$L__BB3_11;
$L__BB3_6:
	mov.b32 	%r10, %f4;
	mov.b64 	%rd39, 0;
	mov.b32 	%r86, 0;
	mov.u64 	%rd37, %rd24;
	mov.u64 	%rd38, %rd1;
$L__BB3_7:
	.pragma "nounroll";
	ld.global.nc.u32 	%r46, [%rd37];
	shl.b32 	%r47, %r10, 8;
	or.b32  	%r48, %r47, -2147483648;
	mad.wide.u32 	%rd26, %r46, %r48, %rd39;
	shr.u64 	%rd39, %rd26, 32;
	st.local.u32 	[%rd38], %rd26;
	add.s32 	%r86, %r86, 1;
	add.s64 	%rd38, %rd38, 4;
	add.s64 	%rd37, %rd37, 4;
	setp.ne.s32 	%p7, %r86, 6;
	@%p7 bra 	$L__BB3_7;
	shr.u32 	%r49, %r10, 23;
	st.local.u32 	[%rd1+24], %rd39;
	and.b32  	%r13, %r49, 31;
	and.b32  	%r50, %r49, 224;
	add.s32 	%r51, %r50, -128;
	shr.u32 	%r52, %r51, 5;
	mul.wide.u32 	%rd27, %r52, 4;
	sub.s64 	%rd10, %rd1, %rd27;
	ld.local.u32 	%r87, [%rd10+24];
	ld.local.u32 	%r88, [%rd10+20];
	setp.eq.s32 	%p8, %r13, 0;
	@%p8 bra 	$L__BB3_10;
	shf.l.wrap.b32 	%r87, %r88, %r87, %r13;
	ld.local.u32 	%r53, [%rd10+16];
	shf.l.wrap.b32 	%r88, %r53, %r88, %r13;
$L__BB3_10:
	shr.u32 	%r54, %r87, 30;
	shf.l.wrap.b32 	%r55, %r88, %r87, 2;
	shl.b32 	%r56, %r88, 2;
	shr.u32 	%r57, %r55, 31;
	add.s32 	%r58, %r57, %r54;
	neg.s32 	%r59, %r58;
	setp.lt.s32 	%p9, %r10, 0;
	selp.b32 	%r89, %r59, %r58, %p9;
	xor.b32  	%r60, %r55, %r10;
	shr.s32 	%r61, %r55, 31;
	xor.b32  	%r62, %r61, %r55;
	xor.b32  	%r63, %r61, %r56;
	cvt.u64.u32 	%rd28, %r62;
	shl.b64 	%rd29, %rd28, 32;
	cvt.u64.u32 	%rd30, %r63;
	or.b64  	%rd31, %rd29, %rd30;
	cvt.rn.f64.s64 	%fd1, %rd31;
	mul.f64 	%fd2, %fd1, 0d3BF921FB54442D19;
	cvt.rn.f32.f64 	%f19, %fd2;
	neg.f32 	%f20, %f19;
	setp.lt.s32 	%p10, %r60, 0;
	selp.f32 	%f45, %f20, %f19, %p10;
$L__BB3_11:
	setp.gt.u32 	%p11, %r2, 15;
	mul.f32 	%f26, %f45, %f45;
	fma.rn.f32 	%f27, %f26, 0f37CBAC00, 0fBAB607ED;
	fma.rn.f32 	%f28, %f27, %f26, 0f3D2AAABB;
	fma.rn.f32 	%f29, %f28, %f26, 0fBEFFFFFF;
	fma.rn.f32 	%f30, %f29, %f26, 0f3F800000;
	fma.rn.f32 	%f31, %f26, %f45, 0f00000000;
	fma.rn.f32 	%f32, %f26, 0fB94D4153, 0f3C0885E4;
	fma.rn.f32 	%f33, %f32, %f26, 0fBE2AAAA8;
	fma.rn.f32 	%f34, %f33, %f31, %f45;
	and.b32  	%r65, %r89, 1;
	setp.eq.b32 	%p12, %r65, 1;
	selp.f32 	%f35, %f30, %f34, %p12;
	selp.f32 	%f36, %f34, %f30, %p12;
	and.b32  	%r66, %r89, 2;
	setp.eq.s32 	%p13, %r66, 0;
	neg.f32 	%f37, %f35;
	selp.f32 	%f38, %f35, %f37, %p13;
	add.s32 	%r67, %r89, 1;
	and.b32  	%r68, %r67, 2;
	setp.eq.s32 	%p14, %r68, 0;
	neg.f32 	%f39, %f36;
	selp.f32 	%f40, %f36, %f39, %p14;
	// begin inline asm
	{ cvt.f32.bf16 %f22, %rs2;}

	// end inline asm
	mul.f32 	%f41, %f22, %f40;
	// begin inline asm
	{ cvt.f32.bf16 %f23, %rs1;}

	// end inline asm
	mul.f32 	%f42, %f23, %f38;
	sub.f32 	%f24, %f41, %f42;
	// begin inline asm
	{  cvt.rn.bf16.f32 %rs6, %f24;}

	// end inline asm
	mul.f32 	%f43, %f23, %f40;
	fma.rn.f32 	%f25, %f22, %f38, %f43;
	// begin inline asm
	{  cvt.rn.bf16.f32 %rs7, %f25;}

	// end inline asm
	mov.b32 	%r69, {%rs6, %rs7};
	st.shared.u32 	[%r5], %r69;
	bar.sync 	0;
	@%p11 bra 	$L__BB3_13;
	ld.shared.u32 	%r70, [%r5];
	mov.b32 	{%rs9, %rs12}, %r70;
	ld.shared.u32 	%r71, [%r5+2048];
	mov.b32 	{%rs10, %rs13}, %r71;
	// begin inline asm
	{ add.bf16 %rs8,%rs9,%rs10; }

	// end inline asm
	// begin inline asm
	{ add.bf16 %rs11,%rs12,%rs13; }

	// end inline asm
	mov.b32 	%r72, {%rs8, %rs11};
	st.shared.u32 	[%r5], %r72;
$L__BB3_13:
	setp.gt.u32 	%p15, %r2, 7;
	bar.sync 	0;
	@%p15 bra 	$L__BB3_15;
	ld.shared.u32 	%r73, [%r5];
	mov.b32 	{%rs15, %rs18}, %r73;
	ld.shared.u32 	%r74, [%r5+1024];
	mov.b32 	{%rs16, %rs19}, %r74;
	// begin inline asm
	{ add.bf16 %rs14,%rs15,%rs16; }

	// end inline asm
	// begin inline asm
	{ add.bf16 %rs17,%rs18,%rs19; }

	// end inline asm
	mov.b32 	%r75, {%rs14, %rs17};
	st.shared.u32 	[%r5], %r75;
$L__BB3_15:
	setp.gt.u32 	%p16, %r2, 3;
	bar.sync 	0;
	@%p16 bra 	$L__BB3_17;
	ld.shared.u32 	%r76, [%r5];
	mov.b32 	{%rs21, %rs24}, %r76;
	ld.shared.u32 	%r77, [%r5+512];
	mov.b32 	{%rs22, %rs25}, %r77;
	// begin inline asm
	{ add.bf16 %rs20,%rs21,%rs22; }

	// end inline asm
	// begin inline asm
	{ add.bf16 %rs23,%rs24,%rs25; }

	// end inline asm
	ld.shared.u32 	%r78, [%r5+256];
	mov.b32 	{%rs28, %rs31}, %r78;
	// begin inline asm
	{ add.bf16 %rs26,%rs20,%rs28; }

	// end inline asm
	// begin inline asm
	{ add.bf16 %rs29,%rs23,%rs31; }

	// end inline asm
	ld.shared.u32 	%r79, [%r5+128];
	mov.b32 	{%rs34, %rs37}, %r79;
	// begin inline asm
	{ add.bf16 %rs32,%rs26,%rs34; }

	// end inline asm
	// begin inline asm
	{ add.bf16 %rs35,%rs29,%rs37; }

	// end inline asm
	mov.b32 	%r80, {%rs32, %rs35};
	st.shared.u32 	[%r5], %r80;
$L__BB3_17:
	setp.ne.s32 	%p17, %r2, 0;
	bar.sync 	0;
	@%p17 bra 	$L__BB3_19;
	shl.b32 	%r81, %r85, 7;
	add.s32 	%r82, %r6, %r81;
	ld.shared.u32 	%r83, [%r7];
	st.shared.u32 	[%r82], %r83;
$L__BB3_19:
	add.f32 	%f44, %f12, %f44;
	add.s32 	%r85, %r85, 1;
	setp.ne.s32 	%p18, %r85, 32;
	@%p18 bra 	$L__BB3_3;
	bar.sync 	0;
	@%p4 bra 	$L__BB3_22;
	ld.param.u64 	%rd36, [_Z30rotate_spectrum_smem_32_squareP14__nv_bfloat162S0_llff_param_1];
	mad.lo.s64 	%rd32, %rd13, %rd3, %rd2;
	cvta.to.global.u64 	%rd33, %rd36;
	shl.b64 	%rd34, %rd32, 2;
	add.s64 	%rd35, %rd33, %rd34;
	ld.shared.u32 	%r84, [%r4];
	st.global.u32 	[%rd35], %r84;
$L__BB3_22:
	ret;

}
	// .globl	_Z24sum_across_channels_smemP14__nv_bfloat162S0_ll
.visible .entry _Z24sum_across_channels_smemP14__nv_bfloat162S0_ll(
	.param .u64 .ptr .align 1 _Z24sum_across_channels_smemP14__nv_bfloat162S0_ll_param_0,
	.param .u64 .ptr .align 1 _Z24sum_across_channels_smemP14__nv_bfloat162S0_ll_param_1,
	.param .u64 _Z24sum_across_channels_smemP14__nv_bfloat162S0_ll_param_2,
	.param .u64 _Z24sum_across_channels_smemP14__nv_bfloat162S0_ll_param_3
)
{
	.reg .pred 	%p<7>;
	.reg .b16 	%rs<19>;
	.reg .b32 	%r<28>;
	.reg .b64 	%rd<18>;
	// demoted variable
	.shared .align 4 .b8 _ZZ24sum_across_channels_smemP14__nv_bfloat162S0_llE5input[4096];
	ld.param.u64 	%rd2, [_Z24sum_across_channels_smemP14__nv_bfloat162S0_ll_param_0];
	ld.param.u64 	%rd3, [_Z24sum_across_channels_smemP14__nv_bfloat162S0_ll_param_1];
	ld.param.u64 	%rd4, [_Z24sum_across_channels_smemP14__nv_bfloat162S0_ll_param_2];
	ld.param.u64 	%rd5, [_Z24sum_across_channels_smemP14__nv_bfloat162S0_ll_param_3];
	mov.u32 	%r1, %tid.x;
	mov.u32 	%r6, %tid.y;
	mov.u32 	%r8, %ctaid.x;
	mov.u32 	%r9, %ntid.x;
	mad.lo.s32 	%r10, %r8, %r9, %r1;
	mov.u32 	%r2, %ctaid.y;
	cvt.s64.s32 	%rd1, %r10;
	setp.le.s64 	%p1, %rd4, %rd1;
	shl.b32 	%r3, %r6, 5;
	cvt.u64.u32 	%rd7, %r3;
	setp.le.s64 	%p2, %rd5, %rd7;
	mov.u32 	%r11, _ZZ24sum_across_channels_smemP14__nv_bfloat162S0_llE5input;
	add.s32 	%r4, %r11, %r3;
	shl.b32 	%r12, %r1, 2;
	add.s32 	%r5, %r4, %r12;
	or.pred  	%p3, %p1, %p2;
	@%p3 bra 	$L__BB4_2;
	cvta.to.global.u64 	%rd8, %rd2;
	add.s32 	%r13, %r3, %r2;
	cvt.u64.u32 	%rd9, %r13;
	mad.lo.s64 	%rd10, %rd4, %rd9, %rd1;
	shl.b64 	%rd11, %rd10, 2;
	add.s64 	%rd12, %rd8, %rd11;
	ld.global.u32 	%r14, [%rd12];
	st.shared.u32 	[%r5], %r14;
$L__BB4_2:
	setp.gt.u32 	%p4, %r1, 3;
	@%p4 bra 	$L__BB4_4;
	ld.shared.u32 	%r15, [%r5];
	mov.b32 	{%rs2, %rs5}, %r15;
	ld.shared.u32 	%r16, [%r5+16];
	mov.b32 	{%rs3, %rs6}, %r16;
	// begin inline asm
	{ add.bf16 %rs1,%rs2,%rs3; }

	// end inline asm
	// begin inline asm
	{ add.bf16 %rs4,%rs5,%rs6; }

	// end inline asm
	mov.b32 	%r17, {%rs1, %rs4};
	st.shared.u32 	[%r5], %r17;
$L__BB4_4:
	bar.sync 	0;
	setp.gt.u32 	%p5, %r1, 1;
	@%p5 bra 	$L__BB4_6;
	ld.shared.u32 	%r18, [%r5];
	mov.b32 	{%rs8, %rs11}, %r18;
	ld.shared.u32 	%r19, [%r5+8];
	mov.b32 	{%rs9, %rs12}, %r19;
	// begin inline asm
	{ add.bf16 %rs7,%rs8,%rs9; }

	// end inline asm
	// begin inline asm
	{ add.bf16 %rs10,%rs11,%rs12; }

	// end inline asm
	mov.b32 	%r20, {%rs7, %rs10};
	st.shared.u32 	[%r5], %r20;
$L__BB4_6:
	bar.sync 	0;
	setp.ne.s32 	%p6, %r1, 0;
	@%p6 bra 	$L__BB4_8;
	ld.shared.u32 	%r21, [%r5];
	mov.b32 	{%rs14, %rs17}, %r21;
	ld.shared.u32 	%r22, [%r4+4];
	mov.b32 	{%rs15, %rs18}, %r22;
	// begin inline asm
	{ add.bf16 %rs13,%rs14,%rs15; }

	// end inline asm
	// begin inline asm
	{ add.bf16 %rs16,%rs17,%rs18; }

	// end inline asm
	mov.b32 	%r23, {%rs13, %rs16};
	st.shared.u32 	[%r5], %r23;
$L__BB4_8:
	bar.sync 	0;
	cvta.to.global.u64 	%rd13, %rd3;
	cvt.u64.u32 	%rd14, %r2;
	mad.lo.s64 	%rd15, %rd4, %rd14, %rd1;
	shl.b64 	%rd16, %rd15, 2;
	add.s64 	%rd17, %rd13, %rd16;
	add.s32 	%r26, %r11, %r12;
	ld.shared.u32 	%r27, [%r26];
	st.global.u32 	[%rd17], %r27;
	ret;

}
	// .globl	_Z19sum_across_channelsP14__nv_bfloat162S0_ll
.visible .entry _Z19sum_across_channelsP14__nv_bfloat162S0_ll(
	.param .u64 .ptr .align 1 _Z19sum_across_channelsP14__nv_bfloat162S0_ll_param_0,
	.param .u64 .ptr .align 1 _Z19sum_across_channelsP14__nv_bfloat162S0_ll_param_1,
	.param .u64 _Z19sum_across_channelsP14__nv_bfloat162S0_ll_param_2,
	.param .u64 _Z19sum_across_channelsP14__nv_bfloat162S0_ll_param_3
)
{
	.reg .pred 	%p<11>;
	.reg .b16 	%rs<224>;
	.reg .b32 	%r<35>;
	.reg .b64 	%rd<76>;
	.reg .b64 	%fd<2>;

	ld.param.u64 	%rd28, [_Z19sum_across_channelsP14__nv_bfloat162S0_ll_param_0];
	ld.param.u64 	%rd25, [_Z19sum_across_channelsP14__nv_bfloat162S0_ll_param_1];
	ld.param.u64 	%rd26, [_Z19sum_across_channelsP14__nv_bfloat162S0_ll_param_2];
	ld.param.u64 	%rd27, [_Z19sum_across_channelsP14__nv_bfloat162S0_ll_param_3];
	cvta.to.global.u64 	%rd1, %rd28;
	mov.u32 	%r1, %ctaid.x;
	mov.u32 	%r2, %ntid.x;
	mov.u32 	%r3, %tid.x;
	mad.lo.s32 	%r4, %r1, %r2, %r3;
	cvt.u64.u32 	%rd2, %r4;
	mov.f64 	%fd1, 0d0000000000000000;
	// begin inline asm
	{  cvt.rn.bf16.f64 %rs222, %fd1;}

	// end inline asm
	setp.le.s64 	%p1, %rd27, %rd2;
	@%p1 bra 	$L__BB5_15;
	setp.lt.s64 	%p2, %rd26, 1;
	mov.u16 	%rs223, %rs222;
	@%p2 bra 	$L__BB5_14;
	and.b64  	%rd3, %rd26, 15;
	setp.lt.u64 	%p3, %rd26, 16;
	mov.b64 	%rd72, 0;
	mov.u16 	%rs223, %rs222;
	@%p3 bra 	$L__BB5_5;
	and.b64  	%rd72, %rd26, 9223372036854775792;
	shl.b64 	%rd30, %rd2, 2;
	add.s64 	%rd69, %rd1, %rd30;
	shl.b64 	%rd6, %rd27, 6;
	shl.b64 	%rd7, %rd27, 2;
	mov.u64 	%rd70, %rd72;
	mov.u16 	%rs223, %rs222;
$L__BB5_4:
	.pragma "nounroll";
	ld.global.u32 	%r5, [%rd69];
	mov.b32 	{%rs32, %rs35}, %r5;
	// begin inline asm
	{ add.bf16 %rs30,%rs222,%rs32; }

	// end inline asm
	// begin inline asm
	{ add.bf16 %rs33,%rs223,%rs35; }

	// end inline asm
	add.s64 	%rd31, %rd69, %rd7;
	ld.global.u32 	%r6, [%rd31];
	mov.b32 	{%rs38, %rs41}, %r6;
	// begin inline asm
	{ add.bf16 %rs36,%rs30,%rs38; }

	// end inline asm
	// begin inline asm
	{ add.bf16 %rs39,%rs33,%rs41; }

	// end inline asm
	add.s64 	%rd32, %rd31, %rd7;
	ld.global.u32 	%r7, [%rd32];
	mov.b32 	{%rs44, %rs47}, %r7;
	// begin inline asm
	{ add.bf16 %rs42,%rs36,%rs44; }

	// end inline asm
	// begin inline asm
	{ add.bf16 %rs45,%rs39,%rs47; }

	// end inline asm
	add.s64 	%rd33, %rd32, %rd7;
	ld.global.u32 	%r8, [%rd33];
	mov.b32 	{%rs50, %rs53}, %r8;
	// begin inline asm
	{ add.bf16 %rs48,%rs42,%rs50; }

	// end inline asm
	// begin inline asm
	{ add.bf16 %rs51,%rs45,%rs53; }

	// end inline asm
	add.s64 	%rd34, %rd33, %rd7;
	ld.global.u32 	%r9, [%rd34];
	mov.b32 	{%rs56, %rs59}, %r9;
	// begin inline asm
	{ add.bf16 %rs54,%rs48,%rs56; }

	// end inline asm
	// begin inline asm
	{ add.bf16 %rs57,%rs51,%rs59; }

	// end inline asm
	add.s64 	%rd35, %rd34, %rd7;
	ld.global.u32 	%r10, [%rd35];
	mov.b32 	{%rs62, %rs65}, %r10;
	// begin inline asm
	{ add.bf16 %rs60,%rs54,%rs62; }

	// end inline asm
	// begin inline asm
	{ add.bf16 %rs63,%rs57,%rs65; }

	// end inline asm
	add.s64 	%rd36, %rd35, %rd7;
	ld.global.u32 	%r11, [%rd36];
	mov.b32 	{%rs68, %rs71}, %r11;
	// begin inline asm
	{ add.bf16 %rs66,%rs60,%rs68; }

	// end inline asm
	// begin inline asm
	{ add.bf16 %rs69,%rs63,%rs71; }

	// end inline asm
	add.s64 	%rd37, %rd36, %rd7;
	ld.global.u32 	%r12, [%rd37];
	mov.b32 	{%rs74, %rs77}, %r12;
	// begin inline asm
	{ add.bf16 %rs72,%rs66,%rs74; }

	// end inline asm
	// begin inline asm
	{ add.bf16 %rs75,%rs69,%rs77; }

	// end inline asm
	add.s64 	%rd38, %rd37, %rd7;
	ld.global.u32 	%r13, [%rd38];
	mov.b32 	{%rs80, %rs83}, %r13;
	// begin inline asm
	{ add.bf16 %rs78,%rs72,%rs80; }

	// end inline asm
	// begin inline asm
	{ add.bf16 %rs81,%rs75,%rs83; }

	// end inline asm
	add.s64 	%rd39, %rd38, %rd7;
	ld.global.u32 	%r14, [%rd39];
	mov.b32 	{%rs86, %rs89}, %r14;
	// begin inline asm
	{ add.bf16 %rs84,%rs78,%rs86; }

	// end inline asm
	// begin inline asm
	{ add.bf16 %rs87,%rs81,%rs89; }

	// end inline asm
	add.s64 	%rd40, %rd39, %rd7;
	ld.global.u32 	%r15, [%rd40];
	mov.b32 	{%rs92, %rs95}, %r15;
	// begin inline asm
	{ add.bf16 %rs90,%rs84,%rs92; }

	// end inline asm
	// begin inline asm
	{ add.bf16 %rs93,%rs87,%rs95; }

	// end inline asm
	add.s64 	%rd41, %rd40, %rd7;
	ld.global.u32 	%r16, [%rd41];
	mov.b32 	{%rs98, %rs101}, %r16;
	// begin inline asm
	{ add.bf16 %rs96,%rs90,%rs98; }

	// end inline asm
	// begin inline asm
	{ add.bf16 %rs99,%rs93,%rs101; }

	// end inline asm
	add.s64 	%rd42, %rd41, %rd7;
	ld.global.u32 	%r17, [%rd42];
	mov.b32 	{%rs104, %rs107}, %r17;
	// begin inline asm
	{ add.bf16 %rs102,%rs96,%rs104; }

	// end inline asm
	// begin inline asm
	{ add.bf16 %rs105,%rs99,%rs107; }

	// end inline asm
	add.s64 	%rd43, %rd42, %rd7;
	ld.global.u32 	%r18, [%rd43];
	mov.b32 	{%rs110, %rs113}, %r18;
	// begin inline asm
	{ add.bf16 %rs108,%rs102,%rs110; }

	// end inline asm
	// begin inline asm
	{ add.bf16 %rs111,%rs105,%rs113; }

	// end inline asm
	add.s64 	%rd44, %rd43, %rd7;
	ld.global.u32 	%r19, [%rd44];
	mov.b32 	{%rs116, %rs119}, %r19;
	// begin inline asm
	{ add.bf16 %rs114,%rs108,%rs116; }

	// end inline asm
	// begin inline asm
	{ add.bf16 %rs117,%rs111,%rs119; }

	// end inline asm
	add.s64 	%rd45, %rd44, %rd7;
	ld.global.u32 	%r20, [%rd45];
	mov.b32 	{%rs122, %rs125}, %r20;
	// begin inline asm
	{ add.bf16 %rs222,%rs114,%rs122; }

	// end inline asm
	// begin inline asm
	{ add.bf16 %rs223,%rs117,%rs125; }

	// end inline asm
	add.s64 	%rd70, %rd70, -16;
	add.s64 	%rd69, %rd69, %rd6;
	setp.ne.s64 	%p4, %rd70, 0;
	@%p4 bra 	$L__BB5_4;
$L__BB5_5:
	setp.eq.s64 	%p5, %rd3, 0;
	@%p5 bra 	$L__BB5_14;
	and.b64  	%rd13, %rd26, 7;
	setp.lt.u64 	%p6, %rd3, 8;
	@%p6 bra 	$L__BB5_8;
	mad.lo.s64 	%rd46, %rd72, %rd27, %rd2;
	shl.b64 	%rd47, %rd46, 2;
	add.s64 	%rd48, %rd1, %rd47;
	ld.global.u32 	%r21, [%rd48];
	mov.b32 	{%rs129, %rs132}, %r21;
	// begin inline asm
	{ add.bf16 %rs127,%rs222,%rs129; }

	// end inline asm
	// begin inline asm
	{ add.bf16 %rs130,%rs223,%rs132; }

	// end inline asm
	shl.b64 	%rd49, %rd27, 2;
	add.s64 	%rd50, %rd48, %rd49;
	ld.global.u32 	%r22, [%rd50];
	mov.b32 	{%rs135, %rs138}, %r22;
	// begin inline asm
	{ add.bf16 %rs133,%rs127,%rs135; }

	// end inline asm
	// begin inline asm
	{ add.bf16 %rs136,%rs130,%rs138; }

	// end inline asm
	add.s64 	%rd51, %rd50, %rd49;
	ld.global.u32 	%r23, [%rd51];
	mov.b32 	{%rs141, %rs144}, %r23;
	// begin inline asm
	{ add.bf16 %rs139,%rs133,%rs141; }

	// end inline asm
	// begin inline asm
	{ add.bf16 %rs142,%rs136,%rs144; }

	// end inline asm
	add.s64 	%rd52, %rd51, %rd49;
	ld.global.u32 	%r24, [%rd52];
	mov.b32 	{%rs147, %rs150}, %r24;
	// begin inline asm
	{ add.bf16 %rs145,%rs139,%rs147; }

	// end inline asm
	// begin inline asm
	{ add.bf16 %rs148,%rs142,%rs150; }

	// end inline asm
	add.s64 	%rd53, %rd52, %rd49;
	ld.global.u32 	%r25, [%rd53];
	mov.b32 	{%rs153, %rs156}, %r25;
	// begin inline asm
	{ add.bf16 %rs151,%rs145,%rs153; }

	// end inline asm
	// begin inline asm
	{ add.bf16 %rs154,%rs148,%rs156; }

	// end inline asm
	add.s64 	%rd54, %rd53, %rd49;
	ld.global.u32 	%r26, [%rd54];
	mov.b32 	{%rs159, %rs162}, %r26;
	// begin inline asm
	{ add.bf16 %rs157,%rs151,%rs159; }

	// end inline asm
	// begin inline asm
	{ add.bf16 %rs160,%rs154,%rs162; }

	// end inline asm
	add.s64 	%rd55, %rd54, %rd49;
	ld.global.u32 	%r27, [%rd55];
	mov.b32 	{%rs165, %rs168}, %r27;
	// begin inline asm
	{ add.bf16 %rs163,%rs157,%rs165; }

	// end inline asm
	// begin inline asm
	{ add.bf16 %rs166,%rs160,%rs168; }

	// end inline asm
	add.s64 	%rd56, %rd55, %rd49;
	ld.global.u32 	%r28, [%rd56];
	mov.b32 	{%rs171, %rs174}, %r28;
	// begin inline asm
	{ add.bf16 %rs222,%rs163,%rs171; }

	// end inline asm
	// begin inline asm
	{ add.bf16 %rs223,%rs166,%rs174; }

	// end inline asm
	add.s64 	%rd72, %rd72, 8;
$L__BB5_8:
	setp.eq.s64 	%p7, %rd13, 0;
	@%p7 bra 	$L__BB5_14;
	and.b64  	%rd74, %rd26, 3;
	setp.lt.u64 	%p8, %rd13, 4;
	@%p8 bra 	$L__BB5_11;
	mad.lo.s64 	%rd57, %rd72, %rd27, %rd2;
	shl.b64 	%rd58, %rd57, 2;
	add.s64 	%rd59, %rd1, %rd58;
	ld.global.u32 	%r29, [%rd59];
	mov.b32 	{%rs178, %rs181}, %r29;
	// begin inline asm
	{ add.bf16 %rs176,%rs222,%rs178; }

	// end inline asm
	// begin inline asm
	{ add.bf16 %rs179,%rs223,%rs181; }

	// end inline asm
	shl.b64 	%rd60, %rd27, 2;
	add.s64 	%rd61, %rd59, %rd60;
	ld.global.u32 	%r30, [%rd61];
	mov.b32 	{%rs184, %rs187}, %r30;
	// begin inline asm
	{ add.bf16 %rs182,%rs176,%rs184; }

	// end inline asm
	// begin inline asm
	{ add.bf16 %rs185,%rs179,%rs187; }

	// end inline asm
	add.s64 	%rd62, %rd61, %rd60;
	ld.global.u32 	%r31, [%rd62];
	mov.b32 	{%rs190, %rs193}, %r31;
	// begin inline asm
	{ add.bf16 %rs188,%rs182,%rs190; }

	// end inline asm
	// begin inline asm
	{ add.bf16 %rs191,%rs185,%rs193; }

	// end inline asm
	add.s64 	%rd63, %rd62, %rd60;
	ld.global.u32 	%r32, [%rd63];
	mov.b32 	{%rs196, %rs199}, %r32;
	// begin inline asm
	{ add.bf16 %rs222,%rs188,%rs196; }

	// end inline asm
	// begin inline asm
	{ add.bf16 %rs223,%rs191,%rs199; }

	// end inline asm
	add.s64 	%rd72, %rd72, 4;
$L__BB5_11:
	setp.eq.s64 	%p9, %rd74, 0;
	@%p9 bra 	$L__BB5_14;
	mad.lo.s64 	%rd64, %rd72, %rd27, %rd2;
	shl.b64 	%rd65, %rd64, 2;
	add.s64 	%rd75, %rd1, %rd65;
	shl.b64 	%rd20, %rd27, 2;
$L__BB5_13:
	.pragma "nounroll";
	ld.global.u32 	%r33, [%rd75];
	mov.b32 	{%rs202, %rs205}, %r33;
	// begin inline asm
	{ add.bf16 %rs222,%rs222,%rs202; }

	// end inline asm
	// begin inline asm
	{ add.bf16 %rs223,%rs223,%rs205; }

	// end inline asm
	add.s64 	%rd75, %rd75, %rd20;
	add.s64 	%rd74, %rd74, -1;
	setp.ne.s64 	%p10, %rd74, 0;
	@%p10 bra 	$L__BB5_13;
$L__BB5_14:
	cvta.to.global.u64 	%rd66, %rd25;
	shl.b64 	%rd67, %rd2, 2;
	add.s64 	%rd68, %rd66, %rd67;
	mov.b32 	%r34, {%rs222, %rs223};
	st.global.u32 	[%rd68], %r34;
$L__BB5_15:
	ret;

}


// ===== COMPILED SASS (sm_100) =====

	.target	sm_100

	.elftype	@"ET_EXEC"


//--------------------- .note.nv.tkinfo           --------------------------
	.section	.note.nv.tkinfo,"",@"SHT_NOTE"
	.sectionflags	@"SHF_NOTE_NV_TKINFO"
	.tkinfo
        /*0018*/ 	.word	0x00000002
        /*0030*/ 	.string	""
        /*0030*/ 	.string	"ptxas"
        /*0030*/ 	.string	"Cuda compilation tools, release 13.0, V13.0.88"
        /*0030*/ 	.string	"Build cuda_13.0.r13.0/compiler.36424714_0"
        /*0030*/ 	.string	"-arch sm_100 -m 64 "



//--------------------- .note.nv.cuinfo           --------------------------
	.section	.note.nv.cuinfo,"",@"SHT_NOTE"
	.sectionflags	@"SHF_NOTE_NV_CUINFO"
        /*0018*/ 	.short	0x0002
        /*001a*/ 	.short	0x0064
        /*001c*/ 	.short	0x0082
	.zero		2


//--------------------- .nv.info                  --------------------------
	.section	.nv.info,"",@"SHT_CUDA_INFO"
	.align	4


	//----- nvinfo : EIATTR_REGCOUNT
	.align		4
        /*0000*/ 	.byte	0x04, 0x2f
        /*0002*/ 	.short	(.L_3 - .L_2)
	.align		4
.L_2:
        /*0004*/ 	.word	index@(_Z45transpose_and_cast_uint8_t_to_padded_bfloat16PhP13__nv_bfloat16iii)
        /*0008*/ 	.word	0x0000000c


	//----- nvinfo : EIATTR_FRAME_SIZE
	.align		4
.L_3:
        /*000c*/ 	.byte	0x04, 0x11
        /*000e*/ 	.short	(.L_5 - .L_4)
	.align		4
.L_4:
        /*0010*/ 	.word	index@(_Z45transpose_and_cast_uint8_t_to_padded_bfloat16PhP13__nv_bfloat16iii)
        /*0014*/ 	.word	0x00000000


	//----- nvinfo : EIATTR_REGCOUNT
	.align		4
.L_5:
        /*0018*/ 	.byte	0x04, 0x2f
        /*001a*/ 	.short	(.L_7 - .L_6)
	.align		4
.L_6:
        /*001c*/ 	.word	index@(_Z15rotate_spectrumP14__nv_bfloat162S0_llf)
        /*0020*/ 	.word	0x00000015


	//----- nvinfo : EIATTR_FRAME_SIZE
	.align		4
.L_7:
        /*0024*/ 	.byte	0x04, 0x11
        /*0026*/ 	.short	(.L_9 - .L_8)
	.align		4
.L_8:
        /*0028*/ 	.word	index@(_Z15rotate_spectrumP14__nv_bfloat162S0_llf)
        /*002c*/ 	.word	0x00000000


	//----- nvinfo : EIATTR_REGCOUNT
	.align		4
.L_9:
        /*0030*/ 	.byte	0x04, 0x2f
        /*0032*/ 	.short	(.L_11 - .L_10)
	.align		4
.L_10:
        /*0034*/ 	.word	index@(_Z42unoptimised_rotate_spectrum_smem_32_squareP14__nv_bfloat162S0_llff)
        /*0038*/ 	.word	0x0000001e


	//----- nvinfo : EIATTR_FRAME_SIZE
	.align		4
.L_11:
        /*003c*/ 	.byte	0x04, 0x11
        /*003e*/ 	.short	(.L_13 - .L_12)
	.align		4
.L_12:
        /*0040*/ 	.word	index@(_Z42unoptimised_rotate_spectrum_smem_32_squareP14__nv_bfloat162S0_llff)
        /*0044*/ 	.word	0x00000000


	//----- nvinfo : EIATTR_REGCOUNT
	.align		4
.L_13:
        /*0048*/ 	.byte	0x04, 0x2f
        /*004a*/ 	.short	(.L_15 - .L_14)
	.align		4
.L_14:
        /*004c*/ 	.word	index@(_Z30rotate_spectrum_smem_32_squareP14__nv_bfloat162S0_llff)
        /*0050*/ 	.word	0x0000001e


	//----- nvinfo : EIATTR_FRAME_SIZE
	.align		4
.L_15:
        /*0054*/ 	.byte	0x04, 0x11
        /*0056*/ 	.short	(.L_17 - .L_16)
	.align		4
.L_16:
        /*0058*/ 	.word	index@(_Z30rotate_spectrum_smem_32_squareP14__nv_bfloat162S0_llff)
        /*005c*/ 	.word	0x00000000


	//----- nvinfo : EIATTR_REGCOUNT
	.align		4
.L_17:
        /*0060*/ 	.byte	0x04, 0x2f
        /*0062*/ 	.short	(.L_19 - .L_18)
	.align		4
.L_18:
        /*0064*/ 	.word	index@(_Z24sum_across_channels_smemP14__nv_bfloat162S0_ll)
        /*0068*/ 	.word	0x00000010


	//----- nvinfo : EIATTR_FRAME_SIZE
	.align		4
.L_19:
        /*006c*/ 	.byte	0x04, 0x11
        /*006e*/ 	.short	(.L_21 - .L_20)
	.align		4
.L_20:
        /*0070*/ 	.word	index@(_Z24sum_across_channels_smemP14__nv_bfloat162S0_ll)
        /*0074*/ 	.word	0x00000000


	//----- nvinfo : EIATTR_REGCOUNT
	.align		4
.L_21:
        /*0078*/ 	.byte	0x04, 0x2f
        /*007a*/ 	.short	(.L_23 - .L_22)
	.align		4
.L_22:
        /*007c*/ 	.word	index@(_Z19sum_across_channelsP14__nv_bfloat162S0_ll)
        /*0080*/ 	.word	0x00000020


	//----- nvinfo : EIATTR_FRAME_SIZE
	.align		4
.L_23:
        /*0084*/ 	.byte	0x04, 0x11
        /*0086*/ 	.short	(.L_25 - .L_24)
	.align		4
.L_24:
        /*0088*/ 	.word	index@(_Z19sum_across_channelsP14__nv_bfloat162S0_ll)
        /*008c*/ 	.word	0x00000000


	//----- nvinfo : EIATTR_MIN_STACK_SIZE
	.align		4
.L_25:
        /*0090*/ 	.byte	0x04, 0x12
        /*0092*/ 	.short	(.L_27 - .L_26)
	.align		4
.L_26:
        /*0094*/ 	.word	index@(_Z19sum_across_channelsP14__nv_bfloat162S0_ll)
        /*0098*/ 	.word	0x00000000


	//----- nvinfo : EIATTR_MIN_STACK_SIZE
	.align		4
.L_27:
        /*009c*/ 	.byte	0x04, 0x12
        /*009e*/ 	.short	(.L_29 - .L_28)
	.align		4
.L_28:
        /*00a0*/ 	.word	index@(_Z24sum_across_channels_smemP14__nv_bfloat162S0_ll)
        /*00a4*/ 	.word	0x00000000


	//----- nvinfo : EIATTR_MIN_STACK_SIZE
	.align		4
.L_29:
        /*00a8*/ 	.byte	0x04, 0x12
        /*00aa*/ 	.short	(.L_31 - .L_30)
	.align		4
.L_30:
        /*00ac*/ 	.word	index@(_Z30rotate_spectrum_smem_32_squareP14__nv_bfloat162S0_llff)
        /*00b0*/ 	.word	0x00000000


	//----- nvinfo : EIATTR_MIN_STACK_SIZE
	.align		4
.L_31:
        /*00b4*/ 	.byte	0x04, 0x12
        /*00b6*/ 	.short	(.L_33 - .L_32)
	.align		4
.L_32:
        /*00b8*/ 	.word	index@(_Z42unoptimised_rotate_spectrum_smem_32_squareP14__nv_bfloat162S0_llff)
        /*00bc*/ 	.word	0x00000000


	//----- nvinfo : EIATTR_MIN_STACK_SIZE
	.align		4
.L_33:
        /*00c0*/ 	.byte	0x04, 0x12
        /*00c2*/ 	.short	(.L_35 - .L_34)
	.align		4
.L_34:
        /*00c4*/ 	.word	index@(_Z15rotate_spectrumP14__nv_bfloat162S0_llf)
        /*00c8*/ 	.word	0x00000000


	//----- nvinfo : EIATTR_MIN_STACK_SIZE
	.align		4
.L_35:
        /*00cc*/ 	.byte	0x04, 0x12
        /*00ce*/ 	.short	(.L_37 - .L_36)
	.align		4
.L_36:
        /*00d0*/ 	.word	index@(_Z45transpose_and_cast_uint8_t_to_padded_bfloat16PhP13__nv_bfloat16iii)
        /*00d4*/ 	.word	0x00000000
.L_37:


//--------------------- .nv.compat                --------------------------
	.section	.nv.compat,"",@"SHT_CUDA_COMPAT_INFO"
	.align	4
        /*0000*/ 	.byte	0x02, 0x09, 0x00, 0x00, 0x02, 0x02, 0x01, 0x00, 0x02, 0x05, 0x05, 0x00, 0x03, 0x07, 0x01, 0x01
        /*0010*/ 	.byte	0x02, 0x03, 0x00, 0x00, 0x02, 0x06, 0x01, 0x00, 0x04, 0x0b, 0x08, 0x00, 0x01, 0x00, 0x00, 0x00
        /*0020*/ 	.byte	0x00, 0x00, 0x00, 0x00


//--------------------- .nv.info._Z19sum_across_channelsP14__nv_bfloat162S0_ll --------------------------
	.section	.nv.info._Z19sum_across_channelsP14__nv_bfloat162S0_ll,"",@"SHT_CUDA_INFO"
	.sectionflags	@""
	.align	4


	//----- nvinfo : EIATTR_CUDA_API_VERSION
	.align		4
        /*0000*/ 	.byte	0x04, 0x37
        /*0002*/ 	.short	(.L_39 - .L_38)
.L_38:
        /*0004*/ 	.word	0x00000082


	//----- nvinfo : EIATTR_KPARAM_INFO
	.align		4
.L_39:
        /*0008*/ 	.byte	0x04, 0x17
        /*000a*/ 	.short	(.L_41 - .L_40)
.L_40:
        /*000c*/ 	.word	0x00000000
        /*0010*/ 	.short	0x0003
        /*0012*/ 	.short	0x0018
        /*0014*/ 	.byte	0x00, 0xf0, 0x21, 0x00


	//----- nvinfo : EIATTR_KPARAM_INFO
	.align		4
.L_41:
        /*0018*/ 	.byte	0x04, 0x17
        /*001a*/ 	.short	(.L_43 - .L_42)
.L_42:
        /*001c*/ 	.word	0x00000000
        /*0020*/ 	.short	0x0002
        /*0022*/ 	.short	0x0010
        /*0024*/ 	.byte	0x00, 0xf0, 0x21, 0x00


	//----- nvinfo : EIATTR_KPARAM_INFO
	.align		4
.L_43:
        /*0028*/ 	.byte	0x04, 0x17
        /*002a*/ 	.short	(.L_45 - .L_44)
.L_44:
        /*002c*/ 	.word	0x00000000
        /*0030*/ 	.short	0x0001
        /*0032*/ 	.short	0x0008
        /*0034*/ 	.byte	0x00, 0xf5, 0x21, 0x00


	//----- nvinfo : EIATTR_KPARAM_INFO
	.align		4
.L_45:
        /*0038*/ 	.byte	0x04, 0x17
        /*003a*/ 	.short	(.L_47 - .L_46)
.L_46:
        /*003c*/ 	.word	0x00000000
        /*0040*/ 	.short	0x0000
        /*0042*/ 	.short	0x0000
        /*0044*/ 	.byte	0x00, 0xf5, 0x21, 0x00


	//----- nvinfo : EIATTR_SPARSE_MMA_MASK
	.align		4
.L_47:
        /*0048*/ 	.byte	0x03, 0x50
        /*004a*/ 	.short	0x0000


	//----- nvinfo : EIATTR_MAXREG_COUNT
	.align		4
        /*004c*/ 	.byte	0x03, 0x1b
        /*004e*/ 	.short	0x00ff


	//----- nvinfo : EIATTR_MERCURY_ISA_VERSION
	.align		4
        /*0050*/ 	.byte	0x03, 0x5f
        /*0052*/ 	.short	0x0101


	//----- nvinfo : EIATTR_VRC_CTA_INIT_COUNT
	.align		4
        /*0054*/ 	.byte	0x02, 0x4a
	.zero		1
	.zero		1


	//----- nvinfo : EIATTR_EXIT_INSTR_OFFSETS
	.align		4
        /*0058*/ 	.byte	0x04, 0x1c
        /*005a*/ 	.short	(.L_49 - .L_48)


	//   ....[0]....
.L_48:
        /*005c*/ 	.word	0x00000080


	//   ....[1]....
        /*0060*/ 	.word	0x00000d80


	//----- nvinfo : EIATTR_CBANK_PARAM_SIZE
	.align		4
.L_49:
        /*0064*/ 	.byte	0x03, 0x19
        /*0066*/ 	.short	0x0020


	//----- nvinfo : EIATTR_PARAM_CBANK
	.align		4
        /*0068*/ 	.byte	0x04, 0x0a
        /*006a*/ 	.short	(.L_51 - .L_50)
	.align		4
.L_50:
        /*006c*/ 	.word	index@(.nv.constant0._Z19sum_across_channelsP14__nv_bfloat162S0_ll)
        /*0070*/ 	.short	0x0380
        /*0072*/ 	.short	0x0020


	//----- nvinfo : EIATTR_SW_WAR
	.align		4
.L_51:
        /*0074*/ 	.byte	0x04, 0x36
        /*0076*/ 	.short	(.L_53 - .L_52)
.L_52:
        /*0078*/ 	.word	0x00000008
.L_53:


//--------------------- .nv.info._Z24sum_across_channels_smemP14__nv_bfloat162S0_ll --------------------------
	.section	.nv.info._Z24sum_across_channels_smemP14__nv_bfloat162S0_ll,"",@"SHT_CUDA_INFO"
	.sectionflags	@""
	.align	4


	//----- nvinfo : EIATTR_CUDA_API_VERSION
	.align		4
        /*0000*/ 	.byte	0x04, 0x37
        /*0002*/ 	.short	(.L_55 - .L_54)
.L_54:
        /*0004*/ 	.word	0x00000082


	//----- nvinfo : EIATTR_KPARAM_INFO
	.align		4
.L_55:
        /*0008*/ 	.byte	0x04, 0x17
        /*000a*/ 	.short	(.L_57 - .L_56)
.L_56:
        /*000c*/ 	.word	0x00000000
        /*0010*/ 	.short	0x0003
        /*0012*/ 	.short	0x0018
        /*0014*/ 	.byte	0x00, 0xf0, 0x21, 0x00


	//----- nvinfo : EIATTR_KPARAM_INFO
	.align		4
.L_57:
        /*0018*/ 	.byte	0x04, 0x17
        /*001a*/ 	.short	(.L_59 - .L_58)
.L_58:
        /*001c*/ 	.word	0x00000000
        /*0020*/ 	.short	0x0002
        /*0022*/ 	.short	0x0010
        /*0024*/ 	.byte	0x00, 0xf0, 0x21, 0x00


	//----- nvinfo : EIATTR_KPARAM_INFO
	.align		4
.L_59:
        /*0028*/ 	.byte	0x04, 0x17
        /*002a*/ 	.short	(.L_61 - .L_60)
.L_60:
        /*002c*/ 	.word	0x00000000
        /*0030*/ 	.short	0x0001
        /*0032*/ 	.short	0x0008
        /*0034*/ 	.byte	0x00, 0xf5, 0x21, 0x00


	//----- nvinfo : EIATTR_KPARAM_INFO
	.align		4
.L_61:
        /*0038*/ 	.byte	0x04, 0x17
        /*003a*/ 	.short	(.L_63 - .L_62)
.L_62:
        /*003c*/ 	.word	0x00000000
        /*0040*/ 	.short	0x0000
        /*0042*/ 	.short	0x0000
        /*0044*/ 	.byte	0x00, 0xf5, 0x21, 0x00


	//----- nvinfo : EIATTR_SPARSE_MMA_MASK
	.align		4
.L_63:
        /*0048*/ 	.byte	0x03, 0x50
        /*004a*/ 	.short	0x0000


	//----- nvinfo : EIATTR_MAXREG_COUNT
	.align		4
        /*004c*/ 	.byte	0x03, 0x1b
        /*004e*/ 	.short	0x00ff


	//----- nvinfo : EIATTR_NUM_BARRIERS
	.align		4
        /*0050*/ 	.byte	0x02, 0x4c
        /*0052*/ 	.byte	0x01
	.zero		1


	//----- nvinfo : EIATTR_MERCURY_ISA_VERSION
	.align		4
        /*0054*/ 	.byte	0x03, 0x5f
        /*0056*/ 	.short	0x0101


	//----- nvinfo : EIATTR_VRC_CTA_INIT_COUNT
	.align		4
        /*0058*/ 	.byte	0x02, 0x4a
	.zero		1
	.zero		1


	//----- nvinfo : EIATTR_EXIT_INSTR_OFFSETS
	.align		4
        /*005c*/ 	.byte	0x04, 0x1c
        /*005e*/ 	.short	(.L_65 - .L_64)


	//   ....[0]....
.L_64:
        /*0060*/ 	.word	0x000003d0


	//----- nvinfo : EIATTR_CBANK_PARAM_SIZE
	.align		4
.L_65:
        /*0064*/ 	.byte	0x03, 0x19
        /*0066*/ 	.short	0x0020


	//----- nvinfo : EIATTR_PARAM_CBANK
	.align		4
        /*0068*/ 	.byte	0x04, 0x0a
        /*006a*/ 	.short	(.L_67 - .L_66)
	.align		4
.L_66:
        /*006c*/ 	.word	index@(.nv.constant0._Z24sum_across_channels_smemP14__nv_bfloat162S0_ll)
        /*0070*/ 	.short	0x0380
        /*0072*/ 	.short	0x0020


	//----- nvinfo : EIATTR_SW_WAR
	.align		4
.L_67:
        /*0074*/ 	.byte	0x04, 0x36
        /*0076*/ 	.short	(.L_69 - .L_68)
.L_68:
        /*0078*/ 	.word	0x00000008
.L_69:


//--------------------- .nv.info._Z30rotate_spectrum_smem_32_squareP14__nv_bfloat162S0_llff --------------------------
	.section	.nv.info._Z30rotate_spectrum_smem_32_squareP14__nv_bfloat162S0_llff,"",@"SHT_CUDA_INFO"
	.sectionflags	@""
	.align	4


	//----- nvinfo : EIATTR_CUDA_API_VERSION
	.align		4
        /*0000*/ 	.byte	0x04, 0x37
        /*0002*/ 	.short	(.L_71 - .L_70)
.L_70:
        /*0004*/ 	.word	0x00000082


	//----- nvinfo : EIATTR_KPARAM_INFO
	.align		4
.L_71:
        /*0008*/ 	.byte	0x04, 0x17
        /*000a*/ 	.short	(.L_73 - .L_72)
.L_72:
        /*000c*/ 	.word	0x00000000
        /*0010*/ 	.short	0x0005
        /*0012*/ 	.short	0x0024
        /*0014*/ 	.byte	0x00, 0xf0, 0x11, 0x00


	//----- nvinfo : EIATTR_KPARAM_INFO
	.align		4
.L_73:
        /*0018*/ 	.byte	0x04, 0x17
        /*001a*/ 	.short	(.L_75 - .L_74)
.L_74:
        /*001c*/ 	.word	0x00000000
        /*0020*/ 	.short	0x0004
        /*0022*/ 	.short	0x0020
        /*0024*/ 	.byte	0x00, 0xf0, 0x11, 0x00


	//----- nvinfo : EIATTR_KPARAM_INFO
	.align		4
.L_75:
        /*0028*/ 	.byte	0x04, 0x17
        /*002a*/ 	.short	(.L_77 - .L_76)
.L_76:
        /*002c*/ 	.word	0x00000000
        /*0030*/ 	.short	0x0003
        /*0032*/ 	.short	0x0018
        /*0034*/ 	.byte	0x00, 0xf0, 0x21, 0x00


	//----- nvinfo : EIATTR_KPARAM_INFO
	.align		4
.L_77:
        /*0038*/ 	.byte	0x04, 0x17
        /*003a*/ 	.short	(.L_79 - .L_78)
.L_78:
        /*003c*/ 	.word	0x00000000
        /*0040*/ 	.short	0x0002
        /*0042*/ 	.short	0x0010
        /*0044*/ 	.byte	0x00, 0xf0, 0x21, 0x00


	//----- nvinfo : EIATTR_KPARAM_INFO
	.align		4
.L_79:
        /*0048*/ 	.byte	0x04, 0x17
        /*004a*/ 	.short	(.L_81 - .L_80)
.L_80:
        /*004c*/ 	.word	0x00000000
        /*0050*/ 	.short	0x0001
        /*0052*/ 	.short	0x0008
        /*0054*/ 	.byte	0x00, 0xf5, 0x21, 0x00


	//----- nvinfo : EIATTR_KPARAM_INFO
	.align		4
.L_81:
        /*0058*/ 	.byte	0x04, 0x17
        /*005a*/ 	.short	(.L_83 - .L_82)
.L_82:
        /*005c*/ 	.word	0x00000000
        /*0060*/ 	.short	0x0000
        /*0062*/ 	.short	0x0000
        /*0064*/ 	.byte	0x00, 0xf5, 0x21, 0x00


	//----- nvinfo : EIATTR_SPARSE_MMA_MASK
	.align		4
.L_83:
        /*0068*/ 	.byte	0x03, 0x50
        /*006a*/ 	.short	0x0000


	//----- nvinfo : EIATTR_MAXREG_COUNT
	.align		4
        /*006c*/ 	.byte	0x03, 0x1b
        /*006e*/ 	.short	0x00ff


	//----- nvinfo : EIATTR_NUM_BARRIERS
	.align		4
        /*0070*/ 	.byte	0x02, 0x4c
        /*0072*/ 	.byte	0x01
	.zero		1


	//----- nvinfo : EIATTR_MERCURY_ISA_VERSION
	.align		4
        /*0074*/ 	.byte	0x03, 0x5f
        /*0076*/ 	.short	0x0101


	//----- nvinfo : EIATTR_VRC_CTA_INIT_COUNT
	.align		4
        /*0078*/ 	.byte	0x02, 0x4a
	.zero		1
	.zero		1


	//----- nvinfo : EIATTR_EXIT_INSTR_OFFSETS
	.align		4
        /*007c*/ 	.byte	0x04, 0x1c
        /*007e*/ 	.short	(.L_85 - .L_84)


	//   ....[0]....
.L_84:
        /*0080*/ 	.word	0x00000df0


	//   ....[1]....
        /*0084*/ 	.word	0x00000f10


	//----- nvinfo : EIATTR_CRS_STACK_SIZE
	.align		4
.L_85:
        /*0088*/ 	.byte	0x04, 0x1e
        /*008a*/ 	.short	(.L_87 - .L_86)
.L_86:
        /*008c*/ 	.word	0x00000000


	//----- nvinfo : EIATTR_CBANK_PARAM_SIZE
	.align		4
.L_87:
        /*0090*/ 	.byte	0x03, 0x19
        /*0092*/ 	.short	0x0028


	//----- nvinfo : EIATTR_PARAM_CBANK
	.align		4
        /*0094*/ 	.byte	0x04, 0x0a
        /*0096*/ 	.short	(.L_89 - .L_88)
	.align		4
.L_88:
        /*0098*/ 	.word	index@(.nv.constant0._Z30rotate_spectrum_smem_32_squareP14__nv_bfloat162S0_llff)
        /*009c*/ 	.short	0x0380
        /*009e*/ 	.short	0x0028


	//----- nvinfo : EIATTR_SW_WAR
	.align		4
.L_89:
        /*00a0*/ 	.byte	0x04, 0x36
        /*00a2*/ 	.short	(.L_91 - .L_90)
.L_90:
        /*00a4*/ 	.word	0x00000008
.L_91:


//--------------------- .nv.info._Z42unoptimised_rotate_spectrum_smem_32_squareP14__nv_bfloat162S0_llff --------------------------
	.section	.nv.info._Z42unoptimised_rotate_spectrum_smem_32_squareP14__nv_bfloat162S0_llff,"",@"SHT_CUDA_INFO"
	.sectionflags	@""
	.align	4


	//----- nvinfo : EIATTR_CUDA_API_VERSION
	.align		4
        /*0000*/ 	.byte	0x04, 0x37
        /*0002*/ 	.short	(.L_93 - .L_92)
.L_92:
        /*0004*/ 	.word	0x00000082


	//----- nvinfo : EIATTR_KPARAM_INFO
	.align		4
.L_93:
        /*0008*/ 	.byte	0x04, 0x17
        /*000a*/ 	.short	(.L_95 - .L_94)
.L_94:
        /*000c*/ 	.word	0x00000000
        /*0010*/ 	.short	0x0005
        /*0012*/ 	.short	0x0024
        /*0014*/ 	.byte	0x00, 0xf0, 0x11, 0x00


	//----- nvinfo : EIATTR_KPARAM_INFO
	.align		4
.L_95:
        /*0018*/ 	.byte	0x04, 0x17
        /*001a*/ 	.short	(.L_97 - .L_96)
.L_96:
        /*001c*/ 	.word	0x00000000
        /*0020*/ 	.short	0x0004
        /*0022*/ 	.short	0x0020
        /*0024*/ 	.byte	0x00, 0xf0, 0x11, 0x00


	//----- nvinfo : EIATTR_KPARAM_INFO
	.align		4
.L_97:
        /*0028*/ 	.byte	0x04, 0x17
        /*002a*/ 	.short	(.L_99 - .L_98)
.L_98:
        /*002c*/ 	.word	0x00000000
        /*0030*/ 	.short	0x0003
        /*0032*/ 	.short	0x0018
        /*0034*/ 	.byte	0x00, 0xf0, 0x21, 0x00


	//----- nvinfo : EIATTR_KPARAM_INFO
	.align		4
.L_99:
        /*0038*/ 	.byte	0x04, 0x17
        /*003a*/ 	.short	(.L_101 - .L_100)
.L_100:
        /*003c*/ 	.word	0x00000000
        /*0040*/ 	.short	0x0002
        /*0042*/ 	.short	0x0010
        /*0044*/ 	.byte	0x00, 0xf0, 0x21, 0x00


	//----- nvinfo : EIATTR_KPARAM_INFO
	.align		4
.L_101:
        /*0048*/ 	.byte	0x04, 0x17
        /*004a*/ 	.short	(.L_103 - .L_102)
.L_102:
        /*004c*/ 	.word	0x00000000
        /*0050*/ 	.short	0x0001
        /*0052*/ 	.short	0x0008
        /*0054*/ 	.byte	0x00, 0xf5, 0x21, 0x00


	//----- nvinfo : EIATTR_KPARAM_INFO
	.align		4
.L_103:
        /*0058*/ 	.byte	0x04, 0x17
        /*005a*/ 	.short	(.L_105 - .L_104)
.L_104:
        /*005c*/ 	.word	0x00000000
        /*0060*/ 	.short	0x0000
        /*0062*/ 	.short	0x0000
        /*0064*/ 	.byte	0x00, 0xf5, 0x21, 0x00


	//----- nvinfo : EIATTR_SPARSE_MMA_MASK
	.align		4
.L_105:
        /*0068*/ 	.byte	0x03, 0x50
        /*006a*/ 	.short	0x0000


	//----- nvinfo : EIATTR_MAXREG_COUNT
	.align		4
        /*006c*/ 	.byte	0x03, 0x1b
        /*006e*/ 	.short	0x00ff


	//----- nvinfo : EIATTR_NUM_BARRIERS
	.align		4
        /*0070*/ 	.byte	0x02, 0x4c
        /*0072*/ 	.byte	0x01
	.zero		1


	//----- nvinfo : EIATTR_MERCURY_ISA_VERSION
	.align		4
        /*0074*/ 	.byte	0x03, 0x5f
        /*0076*/ 	.short	0x0101


	//----- nvinfo : EIATTR_VRC_CTA_INIT_COUNT
	.align		4
        /*0078*/ 	.byte	0x02, 0x4a
	.zero		1
	.zero		1


	//----- nvinfo : EIATTR_EXIT_INSTR_OFFSETS
	.align		4
        /*007c*/ 	.byte	0x04, 0x1c
        /*007e*/ 	.short	(.L_107 - .L_106)


	//   ....[0]....
.L_106:
        /*0080*/ 	.word	0x00000e80


	//   ....[1]....
        /*0084*/ 	.word	0x00000fa0


	//----- nvinfo : EIATTR_CRS_STACK_SIZE
	.align		4
.L_107:
        /*0088*/ 	.byte	0x04, 0x1e
        /*008a*/ 	.short	(.L_109 - .L_108)
.L_108:
        /*008c*/ 	.word	0x00000000


	//----- nvinfo : EIATTR_CBANK_PARAM_SIZE
	.align		4
.L_109:
        /*0090*/ 	.byte	0x03, 0x19
        /*0092*/ 	.short	0x0028


	//----- nvinfo : EIATTR_PARAM_CBANK
	.align		4
        /*0094*/ 	.byte	0x04, 0x0a
        /*0096*/ 	.short	(.L_111 - .L_110)
	.align		4
.L_110:
        /*0098*/ 	.word	index@(.nv.constant0._Z42unoptimised_rotate_spectrum_smem_32_squareP14__nv_bfloat162S0_llff)
        /*009c*/ 	.short	0x0380
        /*009e*/ 	.short	0x0028


	//----- nvinfo : EIATTR_SW_WAR
	.align		4
.L_111:
        /*00a0*/ 	.byte	0x04, 0x36
        /*00a2*/ 	.short	(.L_113 - .L_112)
.L_112:
        /*00a4*/ 	.word	0x00000008
.L_113:


//--------------------- .nv.info._Z15rotate_spectrumP14__nv_bfloat162S0_llf --------------------------
	.section	.nv.info._Z15rotate_spectrumP14__nv_bfloat162S0_llf,"",@"SHT_CUDA_INFO"
	.sectionflags	@""
	.align	4


	//----- nvinfo : EIATTR_CUDA_API_VERSION
	.align		4
        /*0000*/ 	.byte	0x04, 0x37
        /*0002*/ 	.short	(.L_115 - .L_114)
.L_114:
        /*0004*/ 	.word	0x00000082


	//----- nvinfo : EIATTR_KPARAM_INFO
	.align		4
.L_115:
        /*0008*/ 	.byte	0x04, 0x17
        /*000a*/ 	.short	(.L_117 - .L_116)
.L_116:
        /*000c*/ 	.word	0x00000000
        /*0010*/ 	.short	0x0004
        /*0012*/ 	.short	0x0020
        /*0014*/ 	.byte	0x00, 0xf0, 0x11, 0x00


	//----- nvinfo : EIATTR_KPARAM_INFO
	.align		4
.L_117:
        /*0018*/ 	.byte	0x04, 0x17
        /*001a*/ 	.short	(.L_119 - .L_118)
.L_118:
        /*001c*/ 	.word	0x00000000
        /*0020*/ 	.short	0x0003
        /*0022*/ 	.short	0x0018
        /*0024*/ 	.byte	0x00, 0xf0, 0x21, 0x00


	//----- nvinfo : EIATTR_KPARAM_INFO
	.align		4
.L_119:
        /*0028*/ 	.byte	0x04, 0x17
        /*002a*/ 	.short	(.L_121 - .L_120)
.L_120:
        /*002c*/ 	.word	0x00000000
        /*0030*/ 	.short	0x0002
        /*0032*/ 	.short	0x0010
        /*0034*/ 	.byte	0x00, 0xf0, 0x21, 0x00


	//----- nvinfo : EIATTR_KPARAM_INFO
	.align		4
.L_121:
        /*0038*/ 	.byte	0x04, 0x17
        /*003a*/ 	.short	(.L_123 - .L_122)
.L_122:
        /*003c*/ 	.word	0x00000000
        /*0040*/ 	.short	0x0001
        /*0042*/ 	.short	0x0008
        /*0044*/ 	.byte	0x00, 0xf5, 0x21, 0x00


	//----- nvinfo : EIATTR_KPARAM_INFO
	.align		4
.L_123:
        /*0048*/ 	.byte	0x04, 0x17
        /*004a*/ 	.short	(.L_125 - .L_124)
.L_124:
        /*004c*/ 	.word	0x00000000
        /*0050*/ 	.short	0x0000
        /*0052*/ 	.short	0x0000
        /*0054*/ 	.byte	0x00, 0xf5, 0x21, 0x00


	//----- nvinfo : EIATTR_SPARSE_MMA_MASK
	.align		4
.L_125:
        /*0058*/ 	.byte	0x03, 0x50
        /*005a*/ 	.short	0x0000


	//----- nvinfo : EIATTR_MAXREG_COUNT
	.align		4
        /*005c*/ 	.byte	0x03, 0x1b
        /*005e*/ 	.short	0x00ff


	//----- nvinfo : EIATTR_MERCURY_ISA_VERSION
	.align		4
        /*0060*/ 	.byte	0x03, 0x5f
        /*0062*/ 	.short	0x0101


	//----- nvinfo : EIATTR_VRC_CTA_INIT_COUNT
	.align		4
        /*0064*/ 	.byte	0x02, 0x4a
	.zero		1
	.zero		1


	//----- nvinfo : EIATTR_EXIT_INSTR_OFFSETS
	.align		4
        /*0068*/ 	.byte	0x04, 0x1c
        /*006a*/ 	.short	(.L_127 - .L_126)


	//   ....[0]....
.L_126:
        /*006c*/ 	.word	0x000000e0


	//   ....[1]....
        /*0070*/ 	.word	0x00000a70


	//----- nvinfo : EIATTR_CRS_STACK_SIZE
	.align		4
.L_127:
        /*0074*/ 	.byte	0x04, 0x1e
        /*0076*/ 	.short	(.L_129 - .L_128)
.L_128:
        /*0078*/ 	.word	0x00000000


	//----- nvinfo : EIATTR_CBANK_PARAM_SIZE
	.align		4
.L_129:
        /*007c*/ 	.byte	0x03, 0x19
        /*007e*/ 	.short	0x0024


	//----- nvinfo : EIATTR_PARAM_CBANK
	.align		4
        /*0080*/ 	.byte	0x04, 0x0a
        /*0082*/ 	.short	(.L_131 - .L_130)
	.align		4
.L_130:
        /*0084*/ 	.word	index@(.nv.constant0._Z15rotate_spectrumP14__nv_bfloat162S0_llf)
        /*0088*/ 	.short	0x0380
        /*008a*/ 	.short	0x0024


	//----- nvinfo : EIATTR_SW_WAR
	.align		4
.L_131:
        /*008c*/ 	.byte	0x04, 0x36
        /*008e*/ 	.short	(.L_133 - .L_132)
.L_132:
        /*0090*/ 	.word	0x00000008
.L_133:


//--------------------- .nv.info._Z45transpose_and_cast_uint8_t_to_padded_bfloat16PhP13__nv_bfloat16iii --------------------------
	.section	.nv.info._Z45transpose_and_cast_uint8_t_to_padded_bfloat16PhP13__nv_bfloat16iii,"",@"SHT_CUDA_INFO"
	.sectionflags	@""
	.align	4


	//----- nvinfo : EIATTR_CUDA_API_VERSION
	.align		4
        /*0000*/ 	.byte	0x04, 0x37
        /*0002*/ 	.short	(.L_135 - .L_134)
.L_134:
        /*0004*/ 	.word	0x00000082


	//----- nvinfo : EIATTR_KPARAM_INFO
	.align		4
.L_135:
        /*0008*/ 	.byte	0x04, 0x17
        /*000a*/ 	.short	(.L_137 - .L_136)
.L_136:
        /*000c*/ 	.word	0x00000000
        /*0010*/ 	.short	0x0004
        /*0012*/ 	.short	0x0018
        /*0014*/ 	.byte	0x00, 0xf0, 0x11, 0x00


	//----- nvinfo : EIATTR_KPARAM_INFO
	.align		4
.L_137:
        /*0018*/ 	.byte	0x04, 0x17
        /*001a*/ 	.short	(.L_139 - .L_138)
.L_138:
        /*001c*/ 	.word	0x00000000
        /*0020*/ 	.short	0x0003
        /*0022*/ 	.short	0x0014
        /*0024*/ 	.byte	0x00, 0xf0, 0x11, 0x00


	//----- nvinfo : EIATTR_KPARAM_INFO
	.align		4
.L_139:
        /*0028*/ 	.byte	0x04, 0x17
        /*002a*/ 	.short	(.L_141 - .L_140)
.L_140:
        /*002c*/ 	.word	0x00000000
        /*0030*/ 	.short	0x0002
        /*0032*/ 	.short	0x0010
        /*0034*/ 	.byte	0x00, 0xf0, 0x11, 0x00


	//----- nvinfo : EIATTR_KPARAM_INFO
	.align		4
.L_141:
        /*0038*/ 	.byte	0x04, 0x17
        /*003a*/ 	.short	(.L_143 - .L_142)
.L_142:
        /*003c*/ 	.word	0x00000000
        /*0040*/ 	.short	0x0001
        /*0042*/ 	.short	0x0008
        /*0044*/ 	.byte	0x00, 0xf5, 0x21, 0x00


	//----- nvinfo : EIATTR_KPARAM_INFO
	.align		4
.L_143:
        /*0048*/ 	.byte	0x04, 0x17
        /*004a*/ 	.short	(.L_145 - .L_144)
.L_144:
        /*004c*/ 	.word	0x00000000
        /*0050*/ 	.short	0x0000
        /*0052*/ 	.short	0x0000
        /*0054*/ 	.byte	0x00, 0xf5, 0x21, 0x00


	//----- nvinfo : EIATTR_SPARSE_MMA_MASK
	.align		4
.L_145:
        /*0058*/ 	.byte	0x03, 0x50
        /*005a*/ 	.short	0x0000


	//----- nvinfo : EIATTR_MAXREG_COUNT
	.align		4
        /*005c*/ 	.byte	0x03, 0x1b
        /*005e*/ 	.short	0x00ff


	//----- nvinfo : EIATTR_MERCURY_ISA_VERSION
	.align		4
        /*0060*/ 	.byte	0x03, 0x5f
        /*0062*/ 	.short	0x0101


	//----- nvinfo : EIATTR_VRC_CTA_INIT_COUNT
	.align		4
        /*0064*/ 	.byte	0x02, 0x4a
	.zero		1
	.zero		1


	//----- nvinfo : EIATTR_EXIT_INSTR_OFFSETS
	.align		4
        /*0068*/ 	.byte	0x04, 0x1c
        /*006a*/ 	.short	(.L_147 - .L_146)


	//   ....[0]....
.L_146:
        /*006c*/ 	.word	0x000000c0


	//   ....[1]....
        /*0070*/ 	.word	0x00000190


	//----- nvinfo : EIATTR_CBANK_PARAM_SIZE
	.align		4
.L_147:
        /*0074*/ 	.byte	0x03, 0x19
        /*0076*/ 	.short	0x001c


	//----- nvinfo : EIATTR_PARAM_CBANK
	.align		4
        /*0078*/ 	.byte	0x04, 0x0a
        /*007a*/ 	.short	(.L_149 - .L_148)
	.align		4
.L_148:
        /*007c*/ 	.word	index@(.nv.constant0._Z45transpose_and_cast_uint8_t_to_padded_bfloat16PhP13__nv_bfloat16iii)
        /*0080*/ 	.short	0x0380
        /*0082*/ 	.short	0x001c


	//----- nvinfo : EIATTR_SW_WAR
	.align		4
.L_149:
        /*0084*/ 	.byte	0x04, 0x36
        /*0086*/ 	.short	(.L_151 - .L_150)
.L_150:
        /*0088*/ 	.word	0x00000008
.L_151:


//--------------------- .nv.callgraph             --------------------------
	.section	.nv.callgraph,"",@"SHT_CUDA_CALLGRAPH"
	.align	4
	.sectionentsize	8
	.align		4
        /*0000*/ 	.word	0x00000000
	.align		4
        /*0004*/ 	.word	0xffffffff
	.align		4
        /*0008*/ 	.word	0x00000000
	.align		4
        /*000c*/ 	.word	0xfffffffe
	.align		4
        /*0010*/ 	.word	0x00000000
	.align		4
        /*0014*/ 	.word	0xfffffffd
	.align		4
        /*0018*/ 	.word	0x00000000
	.align		4
        /*001c*/ 	.word	0xfffffffc


//--------------------- .nv.constant3             --------------------------
	.section	.nv.constant3,"a",@progbits
	.align	4
.nv.constant3:
	.type		cachedTimeShiftsPerDM,@object
	.size		cachedTimeShiftsPerDM,(.L_0 - cachedTimeShiftsPerDM)
cachedTimeShiftsPerDM:
	.zero		16384
.L_0:


//--------------------- .nv.constant4             --------------------------
	.section	.nv.constant4,"a",@progbits
	.align	8
	.align		8
.nv.constant4:
        /*0000*/ 	.dword	__cudart_i2opi_f


//--------------------- .text._Z19sum_across_channelsP14__nv_bfloat162S0_ll --------------------------
	.section	.text._Z19sum_across_channelsP14__nv_bfloat162S0_ll,"ax",@progbits
	.align	128
        .global         _Z19sum_across_channelsP14__nv_bfloat162S0_ll
        .type           _Z19sum_across_channelsP14__nv_bfloat162S0_ll,@function
        .size           _Z19sum_across_channelsP14__nv_bfloat162S0_ll,(.L_x_31 - _Z19sum_across_channelsP14__nv_bfloat162S0_ll)
        .other          _Z19sum_across_channelsP14__nv_bfloat162S0_ll,@"STO_CUDA_ENTRY STV_DEFAULT"
_Z19sum_across_channelsP14__nv_bfloat162S0_ll:
.text._Z19sum_across_channelsP14__nv_bfloat162S0_ll:
[----:B------:R-:W-:Y:S01]  /*0000*/  LDC R1, c[0x0][0x37c] ;  /* 0x0000df00ff017b82 */ /* 0x000fe20000000800 */
[----:B------:R-:W0:Y:S07]  /*0010*/  S2R R13, SR_TID.X ;  /* 0x00000000000d7919 */ /* 0x000e2e0000002100 */
[----:B------:R-:W0:Y:S08]  /*0020*/  S2UR UR4, SR_CTAID.X ;  /* 0x00000000000479c3 */ /* 0x000e300000002500 */
[----:B------:R-:W0:Y:S08]  /*0030*/  LDC R12, c[0x0][0x360] ;  /* 0x0000d800ff0c7b82 */ /* 0x000e300000000800 */
[----:B------:R-:W1:Y:S01]  /*0040*/  LDC.64 R10, c[0x0][0x398] ;  /* 0x0000e600ff0a7b82 */ /* 0x000e620000000a00 */
[----:B0-----:R-:W-:-:S05]  /*0050*/  IMAD R12, R12, UR4, R13 ;  /* 0x000000040c0c7c24 */ /* 0x001fca000f8e020d */
[----:B-1----:R-:W-:-:S04]  /*0060*/  ISETP.GE.U32.AND P0, PT, R12, R10, PT ;  /* 0x0000000a0c00720c */ /* 0x002fc80003f06070 */
[----:B------:R-:W-:-:S13]  /*0070*/  ISETP.GE.AND.EX P0, PT, RZ, R11, PT, P0 ;  /* 0x0000000bff00720c */ /* 0x000fda0003f06300 */
[----:B------:R-:W-:Y:S05]  /*0080*/  @P0 EXIT ;  /* 0x000000000000094d */ /* 0x000fea0003800000 */
[----:B------:R-:W0:Y:S01]  /*0090*/  LDCU.64 UR8, c[0x0][0x390] ;  /* 0x00007200ff0877ac */ /* 0x000e220008000a00 */
[----:B------:R-:W-:Y:S01]  /*00a0*/  PRMT R20, RZ, 0x5410, RZ ;  /* 0x00005410ff147816 */ /* 0x000fe200000000ff */
[----:B------:R-:W1:Y:S01]  /*00b0*/  LDCU.64 UR10, c[0x0][0x358] ;  /* 0x00006b00ff0a77ac */ /* 0x000e620008000a00 */
[----:B0-----:R-:W-:-:S04]  /*00c0*/  UISETP.GE.U32.AND UP0, UPT, UR8, 0x1, UPT ;  /* 0x000000010800788c */ /* 0x001fc8000bf06070 */
[----:B------:R-:W-:-:S09]  /*00d0*/  UISETP.GE.AND.EX UP0, UPT, UR9, URZ, UPT, UP0 ;  /* 0x000000ff0900728c */ /* 0x000fd2000bf06300 */
[----:B-1----:R-:W-:Y:S05]  /*00e0*/  BRA.U !UP0, `(.L_x_0) ;  /* 0x0000000d08147547 */ /* 0x002fea000b800000 */
[----:B------:R-:W-:Y:S01]  /*00f0*/  UISETP.GE.U32.AND UP1, UPT, UR8, 0x10, UPT ;  /* 0x000000100800788c */ /* 0x000fe2000bf26070 */
[----:B------:R-:W-:Y:S01]  /*0100*/  PRMT R20, R20, 0x5410, RZ ;  /* 0x0000541014147816 */ /* 0x000fe200000000ff */
[----:B------:R-:W-:Y:S02]  /*0110*/  ULOP3.LUT UR12, UR8, 0xf, URZ, 0xc0, !UPT ;  /* 0x0000000f080c7892 */ /* 0x000fe4000f8ec0ff */
[----:B------:R-:W-:Y:S02]  /*0120*/  UISETP.GE.U32.AND.EX UP1, UPT, UR9, URZ, UPT, UP1 ;  /* 0x000000ff0900728c */ /* 0x000fe4000bf26110 */
[----:B------:R-:W-:Y:S01]  /*0130*/  UISETP.NE.U32.AND UP0, UPT, UR12, URZ, UPT ;  /* 0x000000ff0c00728c */ /* 0x000fe2000bf05070 */
[----:B------:R-:W-:Y:S01]  /*0140*/  UMOV UR5, URZ ;  /* 0x000000ff00057c82 */ /* 0x000fe20008000000 */
[----:B------:R-:W-:Y:S02]  /*0150*/  UMOV UR6, URZ ;  /* 0x000000ff00067c82 */ /* 0x000fe40008000000 */
[----:B------:R-:W-:-:S03]  /*0160*/  UISETP.NE.AND.EX UP0, UPT, URZ, URZ, UPT, UP0 ;  /* 0x000000ffff00728c */ /* 0x000fc6000bf05300 */
[----:B------:R-:W-:Y:S08]  /*0170*/  BRA.U !UP1, `(.L_x_1) ;  /* 0x0000000509487547 */ /* 0x000ff0000b800000 */
[----:B------:R-:W0:Y:S01]  /*0180*/  LDCU.64 UR6, c[0x0][0x380] ;  /* 0x00007000ff0677ac */ /* 0x000e220008000a00 */
[C---:B------:R-:W-:Y:S01]  /*0190*/  IMAD.WIDE.U32 R14, R10.reuse, 0x4, RZ ;  /* 0x000000040a0e7825 */ /* 0x040fe200078e00ff */
[----:B------:R-:W-:Y:S01]  /*01a0*/  SHF.L.U64.HI R2, R10, 0x6, R11 ;  /* 0x000000060a027819 */ /* 0x000fe2000001020b */
[----:B------:R-:W-:Y:S02]  /*01b0*/  ULOP3.LUT UR5, UR8, 0xfffffff0, URZ, 0xc0, !UPT ;  /* 0xfffffff008057892 */ /* 0x000fe4000f8ec0ff */
[----:B------:R-:W-:Y:S01]  /*01c0*/  IMAD.SHL.U32 R5, R11, 0x4, RZ ;  /* 0x000000040b057824 */ /* 0x000fe200078e00ff */
[----:B------:R-:W-:-:S03]  /*01d0*/  PRMT R20, R20, 0x5410, RZ ;  /* 0x0000541014147816 */ /* 0x000fc600000000ff */
[----:B------:R-:W-:Y:S01]  /*01e0*/  IMAD.IADD R0, R15, 0x1, R5 ;  /* 0x000000010f007824 */ /* 0x000fe200078e0205 */
[----:B------:R-:W-:Y:S01]  /*01f0*/  UMOV UR4, UR5 ;  /* 0x0000000500047c82 */ /* 0x000fe20008000000 */
[----:B0-----:R-:W-:Y:S01]  /*0200*/  LEA R4, P0, R12, UR6, 0x2 ;  /* 0x000000060c047c11 */ /* 0x001fe2000f8010ff */
[----:B------:R-:W-:-:S03]  /*0210*/  ULOP3.LUT UR6, UR9, 0x7fffffff, URZ, 0xc0, !UPT ;  /* 0x7fffffff09067892 */ /* 0x000fc6000f8ec0ff */
[----:B------:R-:W-:-:S04]  /*0220*/  LEA.HI.X R3, R12, UR7, RZ, 0x2, P0 ;  /* 0x000000070c037c11 */ /* 0x000fc800080f14ff */
[----:B------:R-:W-:-:S05]  /*0230*/  UMOV UR7, UR6 ;  /* 0x0000000600077c82 */ /* 0x000fca0008000000 */
.L_x_2:
[----:B------:R-:W-:Y:S02]  /*0240*/  MOV R5, R3 ;  /* 0x0000000300057202 */ /* 0x000fe40000000f00 */
[----:B------:R-:W-:-:S03]  /*0250*/  IADD3 R16, P0, PT, R4, R14, RZ ;  /* 0x0000000e04107210 */ /* 0x000fc60007f1e0ff */
[----:B------:R-:W2:Y:S02]  /*0260*/  LDG.E R21, desc[UR10][R4.64] ;  /* 0x0000000a04157981 */ /* 0x000ea4000c1e1900 */
[----:B------:R-:W-:-:S05]  /*0270*/  IMAD.X R17, R3, 0x1, R0, P0 ;  /* 0x0000000103117824 */ /* 0x000fca00000e0600 */
[----:B------:R0:W3:Y:S01]  /*0280*/  LDG.E R5, desc[UR10][R16.64] ;  /* 0x0000000a10057981 */ /* 0x0000e2000c1e1900 */
[----:B------:R-:W-:-:S05]  /*0290*/  IADD3 R6, P0, PT, R16, R14, RZ ;  /* 0x0000000e10067210 */ /* 0x000fca0007f1e0ff */
[----:B------:R-:W-:Y:S01]  /*02a0*/  IMAD.X R7, R17, 0x1, R0, P0 ;  /* 0x0000000111077824 */ /* 0x000fe200000e0600 */
[----:B------:R-:W-:-:S04]  /*02b0*/  IADD3 R26, P0, PT, R6, R14, RZ ;  /* 0x0000000e061a7210 */ /* 0x000fc80007f1e0ff */
[----:B------:R-:W4:Y:S01]  /*02c0*/  LDG.E R6, desc[UR10][R6.64] ;  /* 0x0000000a06067981 */ /* 0x000f22000c1e1900 */
[----:B------:R-:W-:Y:S02]  /*02d0*/  IADD3.X R27, PT, PT, R7, R0, RZ, P0, !PT ;  /* 0x00000000071b7210 */ /* 0x000fe400007fe4ff */
[----:B------:R-:W-:-:S05]  /*02e0*/  IADD3 R8, P0, PT, R26, R14, RZ ;  /* 0x0000000e1a087210 */ /* 0x000fca0007f1e0ff */
[--C-:B------:R-:W-:Y:S01]  /*02f0*/  IMAD.X R9, R27, 0x1, R0.reuse, P0 ;  /* 0x000000011b097824 */ /* 0x100fe200000e0600 */
[-C--:B------:R-:W-:Y:S01]  /*0300*/  IADD3 R28, P0, PT, R8, R14.reuse, RZ ;  /* 0x0000000e081c7210 */ /* 0x080fe20007f1e0ff */
[----:B------:R1:W5:Y:S04]  /*0310*/  LDG.E R7, desc[UR10][R26.64] ;  /* 0x0000000a1a077981 */ /* 0x000368000c1e1900 */
[----:B------:R-:W5:Y:S01]  /*0320*/  LDG.E R8, desc[UR10][R8.64] ;  /* 0x0000000a08087981 */ /* 0x000f62000c1e1900 */
[----:B------:R-:W-:Y:S01]  /*0330*/  IMAD.X R29, R9, 0x1, R0, P0 ;  /* 0x00000001091d7824 */ /* 0x000fe200000e0600 */
[----:B------:R-:W-:-:S04]  /*0340*/  IADD3 R22, P0, PT, R28, R14, RZ ;  /* 0x0000000e1c167210 */ /* 0x000fc80007f1e0ff */
[----:B------:R-:W-:Y:S01]  /*0350*/  IADD3.X R23, PT, PT, R29, R0, RZ, P0, !PT ;  /* 0x000000001d177210 */ /* 0x000fe200007fe4ff */
[----:B------:R1:W5:Y:S01]  /*0360*/  LDG.E R9, desc[UR10][R28.64] ;  /* 0x0000000a1c097981 */ /* 0x000362000c1e1900 */
[----:B------:R-:W-:-:S03]  /*0370*/  IADD3 R18, P0, PT, R22, R14, RZ ;  /* 0x0000000e16127210 */ /* 0x000fc60007f1e0ff */
[----:B------:R-:W5:Y:S02]  /*0380*/  LDG.E R22, desc[UR10][R22.64] ;  /* 0x0000000a16167981 */ /* 0x000f64000c1e1900 */
[----:B------:R-:W-:Y:S01]  /*0390*/  IMAD.X R19, R23, 0x1, R0, P0 ;  /* 0x0000000117137824 */ /* 0x000fe200000e0600 */
[----:B------:R-:W-:-:S05]  /*03a0*/  IADD3 R24, P0, PT, R18, R14, RZ ;  /* 0x0000000e12187210 */ /* 0x000fca0007f1e0ff */
[----:B------:R-:W-:Y:S01]  /*03b0*/  IMAD.X R25, R19, 0x1, R0, P0 ;  /* 0x0000000113197824 */ /* 0x000fe200000e0600 */
[----:B------:R1:W5:Y:S01]  /*03c0*/  LDG.E R23, desc[UR10][R18.64] ;  /* 0x0000000a12177981 */ /* 0x000362000c1e1900 */
[----:B0-----:R-:W-:-:S03]  /*03d0*/  IADD3 R16, P0, PT, R24, R14, RZ ;  /* 0x0000000e18107210 */ /* 0x001fc60007f1e0ff */
[----:B------:R-:W5:Y:S01]  /*03e0*/  LDG.E R24, desc[UR10][R24.64] ;  /* 0x0000000a18187981 */ /* 0x000f62000c1e1900 */
[----:B------:R-:W-:Y:S02]  /*03f0*/  IADD3.X R17, PT, PT, R25, R0, RZ, P0, !PT ;  /* 0x0000000019117210 */ /* 0x000fe400007fe4ff */
[----:B-1----:R-:W-:-:S05]  /*0400*/  IADD3 R26, P0, PT, R16, R14, RZ ;  /* 0x0000000e101a7210 */ /* 0x002fca0007f1e0ff */
[----:B------:R-:W-:Y:S01]  /*0410*/  IMAD.X R27, R17, 0x1, R0, P0 ;  /* 0x00000001111b7824 */ /* 0x000fe200000e0600 */
[----:B------:R0:W5:Y:S01]  /*0420*/  LDG.E R25, desc[UR10][R16.64] ;  /* 0x0000000a10197981 */ /* 0x000162000c1e1900 */
[----:B------:R-:W-:-:S03]  /*0430*/  IADD3 R28, P0, PT, R26, R14, RZ ;  /* 0x0000000e1a1c7210 */ /* 0x000fc60007f1e0ff */
[----:B------:R-:W5:Y:S01]  /*0440*/  LDG.E R26, desc[UR10][R26.64] ;  /* 0x0000000a1a1a7981 */ /* 0x000f62000c1e1900 */
[----:B------:R-:W-:Y:S02]  /*0450*/  IADD3.X R29, PT, PT, R27, R0, RZ, P0, !PT ;  /* 0x000000001b1d7210 */ /* 0x000fe400007fe4ff */
[----:B------:R-:W-:-:S05]  /*0460*/  IADD3 R18, P0, PT, R28, R14, RZ ;  /* 0x0000000e1c127210 */ /* 0x000fca0007f1e0ff */
[----:B------:R-:W-:Y:S01]  /*0470*/  IMAD.X R19, R29, 0x1, R0, P0 ;  /* 0x000000011d137824 */ /* 0x000fe200000e0600 */
[----:B------:R-:W5:Y:S01]  /*0480*/  LDG.E R27, desc[UR10][R28.64] ;  /* 0x0000000a1c1b7981 */ /* 0x000f62000c1e1900 */
[----:B0-----:R-:W-:-:S03]  /*0490*/  IADD3 R16, P0, PT, R18, R14, RZ ;  /* 0x0000000e12107210 */ /* 0x001fc60007f1e0ff */
[----:B------:R2:W5:Y:S01]  /*04a0*/  LDG.E R18, desc[UR10][R18.64] ;  /* 0x0000000a12127981 */ /* 0x000562000c1e1900 */
[----:B------:R-:W-:Y:S01]  /*04b0*/  IADD3.X R17, PT, PT, R19, R0, RZ, P0, !PT ;  /* 0x0000000013117210 */ /* 0x000fe200007fe4ff */
[----:B--2---:R-:W-:Y:S01]  /*04c0*/  HFMA2.BF16_V2 R19, R20, 1, 1, R21 ;  /* 0x3f803f8014137831 */ /* 0x004fe20000200015 */
[----:B------:R-:W-:-:S03]  /*04d0*/  IADD3 R20, P0, PT, R16, R14, RZ ;  /* 0x0000000e10147210 */ /* 0x000fc60007f1e0ff */
[----:B------:R-:W2:Y:S02]  /*04e0*/  LDG.E R16, desc[UR10][R16.64] ;  /* 0x0000000a10107981 */ /* 0x000ea4000c1e1900 */
[----:B------:R-:W-:Y:S01]  /*04f0*/  IMAD.X R21, R17, 0x1, R0, P0 ;  /* 0x0000000111157824 */ /* 0x000fe200000e0600 */
[----:B------:R-:W-:Y:S01]  /*0500*/  IADD3 R28, P0, PT, R20, R14, RZ ;  /* 0x0000000e141c7210 */ /* 0x000fe20007f1e0ff */
[----:B---3--:R-:W-:-:S03]  /*0510*/  HADD2.BF16_V2 R19, R19, R5 ;  /* 0x0000000513137230 */ /* 0x008fc60000200000 */
[----:B------:R-:W3:Y:S01]  /*0520*/  LDG.E R5, desc[UR10][R20.64] ;  /* 0x0000000a14057981 */ /* 0x000ee2000c1e1900 */
[----:B------:R-:W-:-:S05]  /*0530*/  IADD3.X R29, PT, PT, R21, R0, RZ, P0, !PT ;  /* 0x00000000151d7210 */ /* 0x000fca00007fe4ff */
[----:B------:R-:W3:Y:S01]  /*0540*/  LDG.E R28, desc[UR10][R28.64] ;  /* 0x0000000a1c1c7981 */ /* 0x000ee2000c1e1900 */
[----:B----4-:R-:W-:-:S04]  /*0550*/  HFMA2.BF16_V2 R19, R19, 1, 1, R6 ;  /* 0x3f803f8013137831 */ /* 0x010fc80000200006 */
[----:B-----5:R-:W-:-:S04]  /*0560*/  HADD2.BF16_V2 R19, R19, R7 ;  /* 0x0000000713137230 */ /* 0x020fc80000200000 */
[----:B------:R-:W-:-:S04]  /*0570*/  HFMA2.BF16_V2 R19, R19, 1, 1, R8 ;  /* 0x3f803f8013137831 */ /* 0x000fc80000200008 */
[----:B------:R-:W-:-:S04]  /*0580*/  HADD2.BF16_V2 R19, R19, R9 ;  /* 0x0000000913137230 */ /* 0x000fc80000200000 */
[----:B------:R-:W-:-:S04]  /*0590*/  HFMA2.BF16_V2 R19, R19, 1, 1, R22 ;  /* 0x3f803f8013137831 */ /* 0x000fc80000200016 */
[----:B------:R-:W-:-:S04]  /*05a0*/  HADD2.BF16_V2 R19, R19, R23 ;  /* 0x0000001713137230 */ /* 0x000fc80000200000 */
[----:B------:R-:W-:-:S04]  /*05b0*/  HFMA2.BF16_V2 R19, R19, 1, 1, R24 ;  /* 0x3f803f8013137831 */ /* 0x000fc80000200018 */
[----:B------:R-:W-:-:S04]  /*05c0*/  HADD2.BF16_V2 R19, R19, R25 ;  /* 0x0000001913137230 */ /* 0x000fc80000200000 */
[----:B------:R-:W-:-:S04]  /*05d0*/  HFMA2.BF16_V2 R19, R19, 1, 1, R26 ;  /* 0x3f803f8013137831 */ /* 0x000fc8000020001a */
[----:B------:R-:W-:-:S04]  /*05e0*/  HADD2.BF16_V2 R9, R19, R27 ;  /* 0x0000001b13097230 */ /* 0x000fc80000200000 */
[----:B------:R-:W-:Y:S01]  /*05f0*/  HFMA2.BF16_V2 R8, R9, 1, 1, R18 ;  /* 0x3f803f8009087831 */ /* 0x000fe20000200012 */
[----:B------:R-:W-:-:S04]  /*0600*/  UIADD3 UR4, UP1, UPT, UR4, -0x10, URZ ;  /* 0xfffffff004047890 */ /* 0x000fc8000ff3e0ff */
[----:B------:R-:W-:Y:S02]  /*0610*/  UIADD3.X UR7, UPT, UPT, UR7, -0x1, URZ, UP1, !UPT ;  /* 0xffffffff07077890 */ /* 0x000fe40008ffe4ff */
[----:B------:R-:W-:-:S04]  /*0620*/  UISETP.NE.U32.AND UP1, UPT, UR4, URZ, UPT ;  /* 0x000000ff0400728c */ /* 0x000fc8000bf25070 */
[----:B------:R-:W-:Y:S01]  /*0630*/  UISETP.NE.AND.EX UP1, UPT, UR7, URZ, UPT, UP1 ;  /* 0x000000ff0700728c */ /* 0x000fe2000bf25310 */
[----:B------:R-:W-:-:S05]  /*0640*/  LEA R4, P0, R10, R4, 0x6 ;  /* 0x000000040a047211 */ /* 0x000fca00078030ff */
[----:B------:R-:W-:Y:S02]  /*0650*/  IMAD.X R3, R3, 0x1, R2, P0 ;  /* 0x0000000103037824 */ /* 0x000fe400000e0602 */
[----:B--2---:R-:W-:-:S04]  /*0660*/  HADD2.BF16_V2 R8, R8, R16 ;  /* 0x0000001008087230 */ /* 0x004fc80000200000 */
[----:B---3--:R-:W-:-:S04]  /*0670*/  HFMA2.BF16_V2 R8, R8, 1, 1, R5 ;  /* 0x3f803f8008087831 */ /* 0x008fc80000200005 */
[----:B------:R-:W-:Y:S01]  /*0680*/  HADD2.BF16_V2 R20, R8, R28 ;  /* 0x0000001c08147230 */ /* 0x000fe20000200000 */
[----:B------:R-:W-:Y:S06]  /*0690*/  BRA.U UP1, `(.L_x_2) ;  /* 0xfffffff901e87547 */ /* 0x000fec000b83ffff */
.L_x_1:
[----:B------:R-:W-:Y:S05]  /*06a0*/  BRA.U !UP0, `(.L_x_0) ;  /* 0x0000000508a47547 */ /* 0x000fea000b800000 */
[----:B------:R-:W-:Y:S02]  /*06b0*/  UISETP.GE.U32.AND UP1, UPT, UR12, 0x8, UPT ;  /* 0x000000080c00788c */ /* 0x000fe4000bf26070 */
[----:B------:R-:W-:Y:S02]  /*06c0*/  ULOP3.LUT UR4, UR8, 0x7, URZ, 0xc0, !UPT ;  /* 0x0000000708047892 */ /* 0x000fe4000f8ec0ff */
[----:B------:R-:W-:Y:S02]  /*06d0*/  UISETP.GE.U32.AND.EX UP1, UPT, URZ, URZ, UPT, UP1 ;  /* 0x000000ffff00728c */ /* 0x000fe4000bf26110 */
[----:B------:R-:W-:-:S04]  /*06e0*/  UISETP.NE.U32.AND UP0, UPT, UR4, URZ, UPT ;  /* 0x000000ff0400728c */ /* 0x000fc8000bf05070 */
[----:B------:R-:W-:-:S03]  /*06f0*/  UISETP.NE.AND.EX UP0, UPT, URZ, URZ, UPT, UP0 ;  /* 0x000000ffff00728c */ /* 0x000fc6000bf05300 */
[----:B------:R-:W-:Y:S08]  /*0700*/  BRA.U !UP1, `(.L_x_3) ;  /* 0x0000000109a87547 */ /* 0x000ff0000b800000 */
[----:B------:R-:W0:Y:S01]  /*0710*/  LDCU.64 UR12, c[0x0][0x380] ;  /* 0x00007000ff0c77ac */ /* 0x000e220008000a00 */
[----:B------:R-:W-:Y:S01]  /*0720*/  MOV R13, RZ ;  /* 0x000000ff000d7202 */ /* 0x000fe20000000f00 */
[C---:B------:R-:W-:Y:S02]  /*0730*/  IMAD R0, R10.reuse, UR6, RZ ;  /* 0x000000060a007c24 */ /* 0x040fe4000f8e02ff */
[C---:B------:R-:W-:Y:S02]  /*0740*/  IMAD.SHL.U32 R7, R10.reuse, 0x4, RZ ;  /* 0x000000040a077824 */ /* 0x040fe400078e00ff */
[----:B------:R-:W-:-:S04]  /*0750*/  IMAD.WIDE.U32 R2, R10, UR5, R12 ;  /* 0x000000050a027c25 */ /* 0x000fc8000f8e000c */
[----:B------:R-:W-:-:S05]  /*0760*/  IMAD R5, R11, UR5, R0 ;  /* 0x000000050b057c24 */ /* 0x000fca000f8e0200 */
[----:B------:R-:W-:Y:S02]  /*0770*/  IADD3 R3, PT, PT, R3, R5, RZ ;  /* 0x0000000503037210 */ /* 0x000fe40007ffe0ff */
[----:B------:R-:W-:Y:S02]  /*0780*/  SHF.L.U64.HI R5, R10, 0x2, R11 ;  /* 0x000000020a057819 */ /* 0x000fe4000001020b */
[----:B0-----:R-:W-:-:S04]  /*0790*/  LEA R8, P1, R2, UR12, 0x2 ;  /* 0x0000000c02087c11 */ /* 0x001fc8000f8210ff */
[----:B------:R-:W-:Y:S02]  /*07a0*/  LEA.HI.X R9, R2, UR13, R3, 0x2, P1 ;  /* 0x0000000d02097c11 */ /* 0x000fe400088f1403 */
[----:B------:R-:W-:-:S03]  /*07b0*/  IADD3 R14, P0, PT, R7, R8, RZ ;  /* 0x00000008070e7210 */ /* 0x000fc60007f1e0ff */
[----:B------:R-:W2:Y:S01]  /*07c0*/  LDG.E R0, desc[UR10][R8.64] ;  /* 0x0000000a08007981 */ /* 0x000ea2000c1e1900 */
[----:B------:R-:W-:Y:S01]  /*07d0*/  IADD3 R16, P1, PT, R14, R7, RZ ;  /* 0x000000070e107210 */ /* 0x000fe20007f3e0ff */
[----:B------:R-:W-:-:S03]  /*07e0*/  IMAD.X R15, R5, 0x1, R9, P0 ;  /* 0x00000001050f7824 */ /* 0x000fc600000e0609 */
[----:B------:R-:W-:Y:S02]  /*07f0*/  IADD3 R18, P0, PT, R16, R7, RZ ;  /* 0x0000000710127210 */ /* 0x000fe40007f1e0ff */
[----:B------:R-:W-:Y:S02]  /*0800*/  IADD3.X R17, PT, PT, R15, R5, RZ, P1, !PT ;  /* 0x000000050f117210 */ /* 0x000fe40000ffe4ff */
[----:B------:R-:W3:Y:S03]  /*0810*/  LDG.E R15, desc[UR10][R14.64] ;  /* 0x0000000a0e0f7981 */ /* 0x000ee6000c1e1900 */
[----:B------:R-:W-:Y:S02]  /*0820*/  IMAD.X R19, R17, 0x1, R5, P0 ;  /* 0x0000000111137824 */ /* 0x000fe400000e0605 */
[----:B------:R-:W4:Y:S01]  /*0830*/  LDG.E R17, desc[UR10][R16.64] ;  /* 0x0000000a10117981 */ /* 0x000f22000c1e1900 */
[----:B------:R-:W-:-:S04]  /*0840*/  IADD3 R22, P1, PT, R18, R7, RZ ;  /* 0x0000000712167210 */ /* 0x000fc80007f3e0ff */
[----:B------:R-:W-:Y:S02]  /*0850*/  IADD3.X R23, PT, PT, R19, R5, RZ, P1, !PT ;  /* 0x0000000513177210 */ /* 0x000fe40000ffe4ff */
[-C--:B------:R-:W-:Y:S01]  /*0860*/  IADD3 R2, P0, PT, R22, R7.reuse, RZ ;  /* 0x0000000716027210 */ /* 0x080fe20007f1e0ff */
[----:B------:R-:W5:Y:S04]  /*0870*/  LDG.E R19, desc[UR10][R18.64] ;  /* 0x0000000a12137981 */ /* 0x000f68000c1e1900 */
[----:B------:R-:W-:Y:S02]  /*0880*/  IMAD.X R3, R23, 0x1, R5, P0 ;  /* 0x0000000117037824 */ /* 0x000fe400000e0605 */
[----:B------:R-:W5:Y:S01]  /*0890*/  LDG.E R23, desc[UR10][R22.64] ;  /* 0x0000000a16177981 */ /* 0x000f62000c1e1900 */
[----:B------:R-:W-:-:S04]  /*08a0*/  IADD3 R6, P1, PT, R2, R7, RZ ;  /* 0x0000000702067210 */ /* 0x000fc80007f3e0ff */
[----:B------:R-:W-:Y:S02]  /*08b0*/  IADD3 R4, P0, PT, R6, R7, RZ ;  /* 0x0000000706047210 */ /* 0x000fe40007f1e0ff */
[----:B------:R-:W-:Y:S02]  /*08c0*/  IADD3.X R7, PT, PT, R3, R5, RZ, P1, !PT ;  /* 0x0000000503077210 */ /* 0x000fe40000ffe4ff */
[----:B------:R-:W5:Y:S03]  /*08d0*/  LDG.E R3, desc[UR10][R2.64] ;  /* 0x0000000a02037981 */ /* 0x000f66000c1e1900 */
[----:B------:R-:W-:Y:S02]  /*08e0*/  IMAD.X R5, R7, 0x1, R5, P0 ;  /* 0x0000000107057824 */ /* 0x000fe400000e0605 */
[----:B------:R-:W5:Y:S04]  /*08f0*/  LDG.E R7, desc[UR10][R6.64] ;  /* 0x0000000a06077981 */ /* 0x000f68000c1e1900 */
[----:B------:R-:W5:Y:S01]  /*0900*/  LDG.E R5, desc[UR10][R4.64] ;  /* 0x0000000a04057981 */ /* 0x000f62000c1e1900 */
[----:B------:R-:W-:-:S04]  /*0910*/  UIADD3 UR5, UP1, UPT, UR5, 0x8, URZ ;  /* 0x0000000805057890 */ /* 0x000fc8000ff3e0ff */
[----:B------:R-:W-:Y:S01]  /*0920*/  UIADD3.X UR6, UPT, UPT, URZ, UR6, URZ, UP1, !UPT ;  /* 0x00000006ff067290 */ /* 0x000fe20008ffe4ff */
[----:B--2---:R-:W-:-:S04]  /*0930*/  HFMA2.BF16_V2 R0, R20, 1, 1, R0 ;  /* 0x3f803f8014007831 */ /* 0x004fc80000200000 */
[----:B---3--:R-:W-:-:S04]  /*0940*/  HADD2.BF16_V2 R0, R0, R15 ;  /* 0x0000000f00007230 */ /* 0x008fc80000200000 */
[----:B----4-:R-:W-:-:S04]  /*0950*/  HFMA2.BF16_V2 R0, R0, 1, 1, R17 ;  /* 0x3f803f8000007831 */ /* 0x010fc80000200011 */
[----:B-----5:R-:W-:-:S04]  /*0960*/  HADD2.BF16_V2 R0, R0, R19 ;  /* 0x0000001300007230 */ /* 0x020fc80000200000 */
[----:B------:R-:W-:-:S04]  /*0970*/  HFMA2.BF16_V2 R0, R0, 1, 1, R23 ;  /* 0x3f803f8000007831 */ /* 0x000fc80000200017 */
[----:B------:R-:W-:-:S04]  /*0980*/  HADD2.BF16_V2 R0, R0, R3 ;  /* 0x0000000300007230 */ /* 0x000fc80000200000 */
[----:B------:R-:W-:-:S04]  /*0990*/  HFMA2.BF16_V2 R0, R0, 1, 1, R7 ;  /* 0x3f803f8000007831 */ /* 0x000fc80000200007 */
[----:B------:R-:W-:-:S07]  /*09a0*/  HADD2.BF16_V2 R20, R0, R5 ;  /* 0x0000000500147230 */ /* 0x000fce0000200000 */
.L_x_3:
[----:B------:R-:W-:Y:S05]  /*09b0*/  BRA.U !UP0, `(.L_x_0) ;  /* 0x0000000108e07547 */ /* 0x000fea000b800000 */
[----:B------:R-:W-:Y:S02]  /*09c0*/  UISETP.GE.U32.AND UP1, UPT, UR4, 0x4, UPT ;  /* 0x000000040400788c */ /* 0x000fe4000bf26070 */
[----:B------:R-:W-:Y:S02]  /*09d0*/  ULOP3.LUT UR7, UR8, 0x3, URZ, 0xc0, !UPT ;  /* 0x0000000308077892 */ /* 0x000fe4000f8ec0ff */
[----:B------:R-:W-:Y:S02]  /*09e0*/  UISETP.GE.U32.AND.EX UP1, UPT, URZ, URZ, UPT, UP1 ;  /* 0x000000ffff00728c */ /* 0x000fe4000bf26110 */
[----:B------:R-:W-:Y:S01]  /*09f0*/  UISETP.NE.U32.AND UP0, UPT, UR7, URZ, UPT ;  /* 0x000000ff0700728c */ /* 0x000fe2000bf05070 */
[----:B------:R-:W-:-:S03]  /*0a00*/  UMOV UR4, URZ ;  /* 0x000000ff00047c82 */ /* 0x000fc60008000000 */
[----:B------:R-:W-:-:S03]  /*0a10*/  UISETP.NE.AND.EX UP0, UPT, UR4, URZ, UPT, UP0 ;  /* 0x000000ff0400728c */ /* 0x000fc6000bf05300 */
[----:B------:R-:W-:Y:S08]  /*0a20*/  BRA.U !UP1, `(.L_x_4) ;  /* 0x00000001096c7547 */ /* 0x000ff0000b800000 */
[----:B------:R-:W0:Y:S01]  /*0a30*/  LDCU.64 UR8, c[0x0][0x380] ;  /* 0x00007000ff0877ac */ /* 0x000e220008000a00 */
[----:B------:R-:W-:Y:S01]  /*0a40*/  MOV R2, R12 ;  /* 0x0000000c00027202 */ /* 0x000fe20000000f00 */
[C---:B------:R-:W-:Y:S01]  /*0a50*/  IMAD R0, R10.reuse, UR6, RZ ;  /* 0x000000060a007c24 */ /* 0x040fe2000f8e02ff */
[C---:B------:R-:W-:Y:S01]  /*0a60*/  SHF.L.U32 R15, R10.reuse, 0x2, RZ ;  /* 0x000000020a0f7819 */ /* 0x040fe200000006ff */
[----:B------:R-:W-:Y:S01]  /*0a70*/  IMAD.MOV.U32 R3, RZ, RZ, RZ ;  /* 0x000000ffff037224 */ /* 0x000fe200078e00ff */
[C---:B------:R-:W-:Y:S01]  /*0a80*/  SHF.L.U64.HI R9, R10.reuse, 0x2, R11 ;  /* 0x000000020a097819 */ /* 0x040fe2000001020b */
[----:B------:R-:W-:Y:S02]  /*0a90*/  IMAD R5, R11, UR5, R0 ;  /* 0x000000050b057c24 */ /* 0x000fe4000f8e0200 */
[----:B------:R-:W-:-:S04]  /*0aa0*/  IMAD.WIDE.U32 R2, R10, UR5, R2 ;  /* 0x000000050a027c25 */ /* 0x000fc8000f8e0002 */
[----:B------:R-:W-:Y:S01]  /*0ab0*/  IMAD.IADD R5, R3, 0x1, R5 ;  /* 0x0000000103057824 */ /* 0x000fe200078e0205 */
[----:B0-----:R-:W-:-:S04]  /*0ac0*/  LEA R4, P1, R2, UR8, 0x2 ;  /* 0x0000000802047c11 */ /* 0x001fc8000f8210ff */
[----:B------:R-:W-:Y:S02]  /*0ad0*/  LEA.HI.X R5, R2, UR9, R5, 0x2, P1 ;  /* 0x0000000902057c11 */ /* 0x000fe400088f1405 */
[----:B------:R-:W-:-:S03]  /*0ae0*/  IADD3 R6, P0, PT, R15, R4, RZ ;  /* 0x000000040f067210 */ /* 0x000fc60007f1e0ff */
[----:B------:R-:W2:Y:S01]  /*0af0*/  LDG.E R4, desc[UR10][R4.64] ;  /* 0x0000000a04047981 */ /* 0x000ea2000c1e1900 */
[----:B------:R-:W-:Y:S02]  /*0b00*/  IADD3 R2, P1, PT, R6, R15, RZ ;  /* 0x0000000f06027210 */ /* 0x000fe40007f3e0ff */
[----:B------:R-:W-:Y:S02]  /*0b10*/  IADD3.X R7, PT, PT, R9, R5, RZ, P0, !PT ;  /* 0x0000000509077210 */ /* 0x000fe400007fe4ff */
[----:B------:R-:W-:-:S03]  /*0b20*/  IADD3 R8, P0, PT, R2, R15, RZ ;  /* 0x0000000f02087210 */ /* 0x000fc60007f1e0ff */
[----:B------:R-:W-:Y:S02]  /*0b30*/  IMAD.X R3, R7, 0x1, R9, P1 ;  /* 0x0000000107037824 */ /* 0x000fe400008e0609 */
[----:B------:R-:W3:Y:S03]  /*0b40*/  LDG.E R7, desc[UR10][R6.64] ;  /* 0x0000000a06077981 */ /* 0x000ee6000c1e1900 */
[----:B------:R-:W-:Y:S02]  /*0b50*/  IADD3.X R9, PT, PT, R3, R9, RZ, P0, !PT ;  /* 0x0000000903097210 */ /* 0x000fe400007fe4ff */
[----:B------:R-:W4:Y:S04]  /*0b60*/  LDG.E R3, desc[UR10][R2.64] ;  /* 0x0000000a02037981 */ /* 0x000f28000c1e1900 */
[----:B------:R-:W5:Y:S01]  /*0b70*/  LDG.E R9, desc[UR10][R8.64] ;  /* 0x0000000a08097981 */ /* 0x000f62000c1e1900 */
[----:B------:R-:W-:-:S04]  /*0b80*/  UIADD3 UR5, UP1, UPT, UR5, 0x4, URZ ;  /* 0x0000000405057890 */ /* 0x000fc8000ff3e0ff */
[----:B------:R-:W-:Y:S01]  /*0b90*/  UIADD3.X UR6, UPT, UPT, URZ, UR6, URZ, UP1, !UPT ;  /* 0x00000006ff067290 */ /* 0x000fe20008ffe4ff */
[----:B--2---:R-:W-:-:S04]  /*0ba0*/  HFMA2.BF16_V2 R20, R20, 1, 1, R4 ;  /* 0x3f803f8014147831 */ /* 0x004fc80000200004 */
[----:B---3--:R-:W-:-:S04]  /*0bb0*/  HADD2.BF16_V2 R20, R20, R7 ;  /* 0x0000000714147230 */ /* 0x008fc80000200000 */
[----:B----4-:R-:W-:-:S04]  /*0bc0*/  HFMA2.BF16_V2 R20, R20, 1, 1, R3 ;  /* 0x3f803f8014147831 */ /* 0x010fc80000200003 */
[----:B-----5:R-:W-:-:S07]  /*0bd0*/  HADD2.BF16_V2 R20, R20, R9 ;  /* 0x0000000914147230 */ /* 0x020fce0000200000 */
.L_x_4:
[----:B------:R-:W-:Y:S05]  /*0be0*/  BRA.U !UP0, `(.L_x_0) ;  /* 0x0000000108547547 */ /* 0x000fea000b800000 */
[----:B------:R-:W0:Y:S01]  /*0bf0*/  LDCU.64 UR8, c[0x0][0x380] ;  /* 0x00007000ff0877ac */ /* 0x000e220008000a00 */
[----:B------:R-:W-:Y:S01]  /*0c00*/  MOV R3, RZ ;  /* 0x000000ff00037202 */ /* 0x000fe20000000f00 */
[C---:B------:R-:W-:Y:S02]  /*0c10*/  IMAD R0, R10.reuse, UR6, RZ ;  /* 0x000000060a007c24 */ /* 0x040fe4000f8e02ff */
[----:B------:R-:W-:Y:S02]  /*0c20*/  IMAD.MOV.U32 R2, RZ, RZ, R12 ;  /* 0x000000ffff027224 */ /* 0x000fe400078e000c */
[----:B------:R-:W-:Y:S01]  /*0c30*/  IMAD R7, R11, UR5, R0 ;  /* 0x000000050b077c24 */ /* 0x000fe2000f8e0200 */
[C---:B------:R-:W-:Y:S01]  /*0c40*/  SHF.L.U64.HI R11, R10.reuse, 0x2, R11 ;  /* 0x000000020a0b7819 */ /* 0x040fe2000001020b */
[----:B------:R-:W-:-:S04]  /*0c50*/  IMAD.WIDE.U32 R2, R10, UR5, R2 ;  /* 0x000000050a027c25 */ /* 0x000fc8000f8e0002 */
[----:B------:R-:W-:Y:S01]  /*0c60*/  IMAD.IADD R3, R3, 0x1, R7 ;  /* 0x0000000103037824 */ /* 0x000fe200078e0207 */
[----:B0-----:R-:W-:-:S04]  /*0c70*/  LEA R5, P0, R2, UR8, 0x2 ;  /* 0x0000000802057c11 */ /* 0x001fc8000f8010ff */
[----:B------:R-:W-:-:S09]  /*0c80*/  LEA.HI.X R4, R2, UR9, R3, 0x2, P0 ;  /* 0x0000000902047c11 */ /* 0x000fd200080f1403 */
.L_x_5:
[----:B------:R-:W-:Y:S01]  /*0c90*/  MOV R2, R5 ;  /* 0x0000000500027202 */ /* 0x000fe20000000f00 */
[----:B------:R-:W-:-:S05]  /*0ca0*/  IMAD.MOV.U32 R3, RZ, RZ, R4 ;  /* 0x000000ffff037224 */ /* 0x000fca00078e0004 */
[----:B------:R-:W2:Y:S01]  /*0cb0*/  LDG.E R0, desc[UR10][R2.64] ;  /* 0x0000000a02007981 */ /* 0x000ea2000c1e1900 */
[----:B------:R-:W-:Y:S01]  /*0cc0*/  UIADD3 UR7, UP0, UPT, UR7, -0x1, URZ ;  /* 0xffffffff07077890 */ /* 0x000fe2000ff1e0ff */
[----:B------:R-:W-:-:S03]  /*0cd0*/  LEA R5, P0, R10, R5, 0x2 ;  /* 0x000000050a057211 */ /* 0x000fc600078010ff */
[----:B------:R-:W-:Y:S01]  /*0ce0*/  UIADD3.X UR4, UPT, UPT, UR4, -0x1, URZ, UP0, !UPT ;  /* 0xffffffff04047890 */ /* 0x000fe200087fe4ff */
[----:B------:R-:W-:Y:S01]  /*0cf0*/  IADD3.X R4, PT, PT, R4, R11, RZ, P0, !PT ;  /* 0x0000000b04047210 */ /* 0x000fe200007fe4ff */
[----:B------:R-:W-:-:S04]  /*0d00*/  UISETP.NE.U32.AND UP0, UPT, UR7, URZ, UPT ;  /* 0x000000ff0700728c */ /* 0x000fc8000bf05070 */
[----:B------:R-:W-:Y:S01]  /*0d10*/  UISETP.NE.AND.EX UP0, UPT, UR4, URZ, UPT, UP0 ;  /* 0x000000ff0400728c */ /* 0x000fe2000bf05300 */
[----:B--2---:R-:W-:-:S08]  /*0d20*/  HFMA2.BF16_V2 R20, R20, 1, 1, R0 ;  /* 0x3f803f8014147831 */ /* 0x004fd00000200000 */
[----:B------:R-:W-:Y:S05]  /*0d30*/  BRA.U UP0, `(.L_x_5) ;  /* 0xfffffffd00d47547 */ /* 0x000fea000b83ffff */
.L_x_0:
[----:B------:R-:W0:Y:S02]  /*0d40*/  LDCU.64 UR4, c[0x0][0x388] ;  /* 0x00007100ff0477ac */ /* 0x000e240008000a00 */
[----:B0-----:R-:W-:-:S04]  /*0d50*/  LEA R2, P0, R12, UR4, 0x2 ;  /* 0x000000040c027c11 */ /* 0x001fc8000f8010ff */
[----:B------:R-:W-:-:S05]  /*0d60*/  LEA.HI.X R3, R12, UR5, RZ, 0x2, P0 ;  /* 0x000000050c037c11 */ /* 0x000fca00080f14ff */
[----:B------:R-:W-:Y:S01]  /*0d70*/  STG.E desc[UR10][R2.64], R20 ;  /* 0x0000001402007986 */ /* 0x000fe2000c10190a */
[----:B------:R-:W-:Y:S05]  /*0d80*/  EXIT ;  /* 0x000000000000794d */ /* 0x000fea0003800000 */
.L_x_6:
[----:B------:R-:W-:-:S00]  /*0d90*/  BRA `(.L_x_6) ;  /* 0xfffffffc00fc7947 */ /* 0x000fc0000383ffff */
[----:B------:R-:W-:-:S00]  /*0da0*/  NOP ;  /* 0x0000000000007918 */ /* 0x000fc00000000000 */
        /* <DEDUP_REMOVED lines=13> */
.L_x_31:


//--------------------- .text._Z24sum_across_channels_smemP14__nv_bfloat162S0_ll --------------------------
	.section	.text._Z24sum_across_channels_smemP14__nv_bfloat162S0_ll,"ax",@progbits
	.align	128
        .global         _Z24sum_across_channels_smemP14__nv_bfloat162S0_ll
        .type           _Z24sum_across_channels_smemP14__nv_bfloat162S0_ll,@function
        .size           _Z24sum_across_channels_smemP14__nv_bfloat162S0_ll,(.L_x_32 - _Z24sum_across_channels_smemP14__nv_bfloat162S0_ll)
        .other          _Z24sum_across_channels_smemP14__nv_bfloat162S0_ll,@"STO_CUDA_ENTRY STV_DEFAULT"
_Z24sum_across_channels_smemP14__nv_bfloat162S0_ll:
.text._Z24sum_across_channels_smemP14__nv_bfloat162S0_ll:
[----:B------:R-:W-:Y:S01]  /*0000*/  LDC R1, c[0x0][0x37c] ;  /* 0x0000df00ff017b82 */ /* 0x000fe20000000800 */
[----:B------:R-:W0:Y:S07]  /*0010*/  S2R R7, SR_TID.Y ;  /* 0x0000000000077919 */ /* 0x000e2e0000002200 */
[----:B------:R-:W1:Y:S01]  /*0020*/  S2UR UR4, SR_CTAID.X ;  /* 0x00000000000479c3 */ /* 0x000e620000002500 */
[----:B------:R-:W2:Y:S01]  /*0030*/  LDCU.64 UR6, c[0x0][0x358] ;  /* 0x00006b00ff0677ac */ /* 0x000ea20008000a00 */
[----:B------:R-:W1:Y:S06]  /*0040*/  S2R R0, SR_TID.X ;  /* 0x0000000000007919 */ /* 0x000e6c0000002100 */
[----:B------:R-:W1:Y:S08]  /*0050*/  LDC R5, c[0x0][0x360] ;  /* 0x0000d800ff057b82 */ /* 0x000e700000000800 */
[----:B------:R-:W3:Y:S08]  /*0060*/  LDC.64 R8, c[0x0][0x398] ;  /* 0x0000e600ff087b82 */ /* 0x000ef00000000a00 */
[----:B------:R-:W4:Y:S01]  /*0070*/  LDC.64 R2, c[0x0][0x390] ;  /* 0x0000e400ff027b82 */ /* 0x000f220000000a00 */
[----:B0-----:R-:W-:-:S07]  /*0080*/  IMAD.SHL.U32 R7, R7, 0x20, RZ ;  /* 0x0000002007077824 */ /* 0x001fce00078e00ff */
[----:B------:R-:W0:Y:S01]  /*0090*/  S2UR UR8, SR_CTAID.Y ;  /* 0x00000000000879c3 */ /* 0x000e220000002600 */
[----:B-1----:R-:W-:Y:S01]  /*00a0*/  IMAD R4, R5, UR4, R0 ;  /* 0x0000000405047c24 */ /* 0x002fe2000f8e0200 */
[----:B---3--:R-:W-:-:S04]  /*00b0*/  ISETP.GE.U32.AND P1, PT, R7, R8, PT ;  /* 0x000000080700720c */ /* 0x008fc80003f26070 */
[----:B------:R-:W-:Y:S02]  /*00c0*/  SHF.R.S32.HI R5, RZ, 0x1f, R4 ;  /* 0x0000001fff057819 */ /* 0x000fe40000011404 */
[----:B------:R-:W-:Y:S02]  /*00d0*/  ISETP.GE.AND.EX P1, PT, RZ, R9, PT, P1 ;  /* 0x00000009ff00720c */ /* 0x000fe40003f26310 */
[----:B----4-:R-:W-:-:S04]  /*00e0*/  ISETP.GE.U32.AND P0, PT, R4, R2, PT ;  /* 0x000000020400720c */ /* 0x010fc80003f06070 */
[----:B------:R-:W-:-:S13]  /*00f0*/  ISETP.GE.OR.EX P0, PT, R5, R3, P1, P0 ;  /* 0x000000030500720c */ /* 0x000fda0000f06700 */
[----:B------:R-:W1:Y:S01]  /*0100*/  @!P0 LDC.64 R12, c[0x0][0x380] ;  /* 0x0000e000ff0c8b82 */ /* 0x000e620000000a00 */
[----:B0-----:R-:W-:-:S04]  /*0110*/  @!P0 VIADD R11, R7, UR8 ;  /* 0x00000008070b8c36 */ /* 0x001fc80008000000 */
[----:B------:R-:W-:-:S04]  /*0120*/  @!P0 IMAD.WIDE.U32 R8, R11, R2, R4 ;  /* 0x000000020b088225 */ /* 0x000fc800078e0004 */
[----:B------:R-:W-:Y:S01]  /*0130*/  @!P0 IMAD R11, R11, R3, R9 ;  /* 0x000000030b0b8224 */ /* 0x000fe200078e0209 */
[----:B-1----:R-:W-:-:S04]  /*0140*/  @!P0 LEA R10, P1, R8, R12, 0x2 ;  /* 0x0000000c080a8211 */ /* 0x002fc800078210ff */
[----:B------:R-:W-:-:S05]  /*0150*/  @!P0 LEA.HI.X R11, R8, R13, R11, 0x2, P1 ;  /* 0x0000000d080b8211 */ /* 0x000fca00008f140b */
[----:B--2---:R-:W2:Y:S01]  /*0160*/  @!P0 LDG.E R10, desc[UR6][R10.64] ;  /* 0x000000060a0a8981 */ /* 0x004ea2000c1e1900 */
[----:B------:R-:W0:Y:S01]  /*0170*/  S2UR UR5, SR_CgaCtaId ;  /* 0x00000000000579c3 */ /* 0x000e220000008800 */
[----:B------:R-:W-:Y:S01]  /*0180*/  UMOV UR4, 0x400 ;  /* 0x0000040000047882 */ /* 0x000fe20000000000 */
[----:B------:R-:W-:Y:S01]  /*0190*/  ISETP.GT.U32.AND P1, PT, R0, 0x3, PT ;  /* 0x000000030000780c */ /* 0x000fe20003f24070 */
[----:B------:R-:W-:-:S04]  /*01a0*/  IMAD.WIDE.U32 R4, R2, UR8, R4 ;  /* 0x0000000802047c25 */ /* 0x000fc8000f8e0004 */
[----:B------:R-:W-:Y:S01]  /*01b0*/  IMAD R3, R3, UR8, R5 ;  /* 0x0000000803037c24 */ /* 0x000fe2000f8e0205 */
[----:B0-----:R-:W-:-:S06]  /*01c0*/  ULEA UR4, UR5, UR4, 0x18 ;  /* 0x0000000405047291 */ /* 0x001fcc000f8ec0ff */
[----:B------:R-:W-:-:S04]  /*01d0*/  VIADD R9, R7, UR4 ;  /* 0x0000000407097c36 */ /* 0x000fc80008000000 */
[----:B------:R-:W-:-:S05]  /*01e0*/  IMAD R9, R0, 0x4, R9 ;  /* 0x0000000400097824 */ /* 0x000fca00078e0209 */
[----:B------:R-:W-:Y:S04]  /*01f0*/  @!P1 LDS R6, [R9+0x10] ;  /* 0x0000100009069984 */ /* 0x000fe80000000800 */
[----:B--2---:R-:W-:Y:S01]  /*0200*/  @!P0 STS [R9], R10 ;  /* 0x0000000a09008388 */ /* 0x004fe20000000800 */
[----:B------:R-:W-:-:S03]  /*0210*/  ISETP.GT.U32.AND P0, PT, R0, 0x1, PT ;  /* 0x000000010000780c */ /* 0x000fc60003f04070 */
[----:B------:R-:W0:Y:S02]  /*0220*/  @!P1 LDS R13, [R9] ;  /* 0x00000000090d9984 */ /* 0x000e240000000800 */
[C-C-:B0-----:R-:W-:Y:S02]  /*0230*/  @!P1 HADD2.BF16_V2 R8, R13.reuse.H0_H0, R6.reuse.H0_H0 ;  /* 0x200000060d089230 */ /* 0x141fe40000200800 */
[----:B------:R-:W-:-:S05]  /*0240*/  @!P1 HADD2.BF16_V2 R6, R13.H1_H1, R6.H1_H1 ;  /* 0x300000060d069230 */ /* 0x000fca0000200c00 */
[----:B------:R-:W-:-:S05]  /*0250*/  @!P1 PRMT R8, R8, 0x5410, R6 ;  /* 0x0000541008089816 */ /* 0x000fca0000000006 */
[----:B------:R-:W-:Y:S01]  /*0260*/  @!P1 STS [R9], R8 ;  /* 0x0000000809009388 */ /* 0x000fe20000000800 */
[----:B------:R-:W-:Y:S01]  /*0270*/  BAR.SYNC.DEFER_BLOCKING 0x0 ;  /* 0x0000000000007b1d */ /* 0x000fe20000010000 */
[C---:B------:R-:W-:Y:S02]  /*0280*/  ISETP.NE.AND P1, PT, R0.reuse, RZ, PT ;  /* 0x000000ff0000720c */ /* 0x040fe40003f25270 */
[----:B------:R-:W-:-:S03]  /*0290*/  LEA R0, R0, UR4, 0x2 ;  /* 0x0000000400007c11 */ /* 0x000fc6000f8e10ff */
[----:B------:R-:W-:Y:S04]  /*02a0*/  @!P0 LDS R6, [R9] ;  /* 0x0000000009068984 */ /* 0x000fe80000000800 */
[----:B------:R-:W0:Y:S02]  /*02b0*/  @!P0 LDS R11, [R9+0x8] ;  /* 0x00000800090b8984 */ /* 0x000e240000000800 */
[C-C-:B0-----:R-:W-:Y:S02]  /*02c0*/  @!P0 HADD2.BF16_V2 R10, R6.reuse.H0_H0, R11.reuse.H0_H0 ;  /* 0x2000000b060a8230 */ /* 0x141fe40000200800 */
[----:B------:R-:W-:-:S05]  /*02d0*/  @!P0 HADD2.BF16_V2 R6, R6.H1_H1, R11.H1_H1 ;  /* 0x3000000b06068230 */ /* 0x000fca0000200c00 */
[----:B------:R-:W-:-:S05]  /*02e0*/  @!P0 PRMT R10, R10, 0x5410, R6 ;  /* 0x000054100a0a8816 */ /* 0x000fca0000000006 */
[----:B------:R-:W-:Y:S01]  /*02f0*/  @!P0 STS [R9], R10 ;  /* 0x0000000a09008388 */ /* 0x000fe20000000800 */
[----:B------:R-:W-:Y:S06]  /*0300*/  BAR.SYNC.DEFER_BLOCKING 0x0 ;  /* 0x0000000000007b1d */ /* 0x000fec0000010000 */
[----:B------:R-:W-:Y:S01]  /*0310*/  @!P1 LDS R7, [R7+UR4+0x4] ;  /* 0x0000040407079984 */ /* 0x000fe20008000800 */
[----:B------:R-:W0:Y:S03]  /*0320*/  LDCU.64 UR4, c[0x0][0x388] ;  /* 0x00007100ff0477ac */ /* 0x000e260008000a00 */
[----:B------:R-:W1:Y:S01]  /*0330*/  @!P1 LDS R6, [R9] ;  /* 0x0000000009069984 */ /* 0x000e620000000800 */
[----:B0-----:R-:W-:-:S04]  /*0340*/  LEA R2, P0, R4, UR4, 0x2 ;  /* 0x0000000404027c11 */ /* 0x001fc8000f8010ff */
[----:B------:R-:W-:Y:S01]  /*0350*/  LEA.HI.X R3, R4, UR5, R3, 0x2, P0 ;  /* 0x0000000504037c11 */ /* 0x000fe200080f1403 */
[C-C-:B-1----:R-:W-:Y:S02]  /*0360*/  @!P1 HADD2.BF16_V2 R8, R6.reuse.H0_H0, R7.reuse.H0_H0 ;  /* 0x2000000706089230 */ /* 0x142fe40000200800 */
[----:B------:R-:W-:-:S05]  /*0370*/  @!P1 HADD2.BF16_V2 R6, R6.H1_H1, R7.H1_H1 ;  /* 0x3000000706069230 */ /* 0x000fca0000200c00 */
[----:B------:R-:W-:-:S05]  /*0380*/  @!P1 PRMT R8, R8, 0x5410, R6 ;  /* 0x0000541008089816 */ /* 0x000fca0000000006 */
[----:B------:R-:W-:Y:S01]  /*0390*/  @!P1 STS [R9], R8 ;  /* 0x0000000809009388 */ /* 0x000fe20000000800 */
[----:B------:R-:W-:Y:S06]  /*03a0*/  BAR.SYNC.DEFER_BLOCKING 0x0 ;  /* 0x0000000000007b1d */ /* 0x000fec0000010000 */
[----:B------:R-:W0:Y:S04]  /*03b0*/  LDS R11, [R0] ;  /* 0x00000000000b7984 */ /* 0x000e280000000800 */
[----:B0-----:R-:W-:Y:S01]  /*03c0*/  STG.E desc[UR6][R2.64], R11 ;  /* 0x0000000b02007986 */ /* 0x001fe2000c101906 */
[----:B------:R-:W-:Y:S05]  /*03d0*/  EXIT ;  /* 0x000000000000794d */ /* 0x000fea0003800000 */
.L_x_7:
        /* <DEDUP_REMOVED lines=10> */
.L_x_32:


//--------------------- .text._Z30rotate_spectrum_smem_32_squareP14__nv_bfloat162S0_llff --------------------------
	.section	.text._Z30rotate_spectrum_smem_32_squareP14__nv_bfloat162S0_llff,"ax",@progbits
	.align	128
        .global         _Z30rotate_spectrum_smem_32_squareP14__nv_bfloat162S0_llff
        .type           _Z30rotate_spectrum_smem_32_squareP14__nv_bfloat162S0_llff,@function
        .size           _Z30rotate_spectrum_smem_32_squareP14__nv_bfloat162S0_llff,(.L_x_33 - _Z30rotate_spectrum_smem_32_squareP14__nv_bfloat162S0_llff)
        .other          _Z30rotate_spectrum_smem_32_squareP14__nv_bfloat162S0_llff,@"STO_CUDA_ENTRY STV_DEFAULT"
_Z30rotate_spectrum_smem_32_squareP14__nv_bfloat162S0_llff:
.text._Z30rotate_spectrum_smem_32_squareP14__nv_bfloat162S0_llff:
[----:B------:R-:W-:Y:S01]  /*0000*/  LDC R1, c[0x0][0x37c] ;  /* 0x0000df00ff017b82 */ /* 0x000fe20000000800 */
[----:B------:R-:W0:Y:S07]  /*0010*/  S2R R17, SR_TID.Y ;  /* 0x0000000000117919 */ /* 0x000e2e0000002200 */
[----:B------:R-:W1:Y:S01]  /*0020*/  LDC R2, c[0x0][0x360] ;  /* 0x0000d800ff027b82 */ /* 0x000e620000000800 */
[----:B------:R-:W2:Y:S01]  /*0030*/  LDCU.128 UR12, c[0x0][0x390] ;  /* 0x00007200ff0c77ac */ /* 0x000ea20008000c00 */
[----:B------:R-:W1:Y:S01]  /*0040*/  S2R R9, SR_TID.X ;  /* 0x0000000000097919 */ /* 0x000e620000002100 */
[----:B------:R-:W3:Y:S05]  /*0050*/  LDCU.64 UR8, c[0x0][0x358] ;  /* 0x00006b00ff0877ac */ /* 0x000eea0008000a00 */
[----:B------:R-:W0:Y:S08]  /*0060*/  S2UR UR5, SR_CTAID.Y ;  /* 0x00000000000579c3 */ /* 0x000e300000002600 */
[----:B------:R-:W0:Y:S08]  /*0070*/  LDC R0, c[0x0][0x364] ;  /* 0x0000d900ff007b82 */ /* 0x000e300000000800 */
[----:B------:R-:W1:Y:S01]  /*0080*/  S2UR UR4, SR_CTAID.X ;  /* 0x00000000000479c3 */ /* 0x000e620000002500 */
[----:B0-----:R-:W-:-:S05]  /*0090*/  IMAD R15, R0, UR5, R17 ;  /* 0x00000005000f7c24 */ /* 0x001fca000f8e0211 */
[----:B--2---:R-:W-:Y:S01]  /*00a0*/  ISETP.GE.U32.AND P0, PT, R15, UR14, PT ;  /* 0x0000000e0f007c0c */ /* 0x004fe2000bf06070 */
[----:B-1----:R-:W-:-:S03]  /*00b0*/  IMAD R2, R2, UR4, R9 ;  /* 0x0000000402027c24 */ /* 0x002fc6000f8e0209 */
[----:B------:R-:W-:Y:S02]  /*00c0*/  ISETP.GE.AND.EX P0, PT, RZ, UR15, PT, P0 ;  /* 0x0000000fff007c0c */ /* 0x000fe4000bf06300 */
[----:B------:R-:W-:Y:S02]  /*00d0*/  ISETP.LT.U32.AND P1, PT, R2, UR12, PT ;  /* 0x0000000c02007c0c */ /* 0x000fe4000bf21070 */
[----:B------:R-:W-:-:S04]  /*00e0*/  SHF.R.S32.HI R3, RZ, 0x1f, R2 ;  /* 0x0000001fff037819 */ /* 0x000fc80000011402 */
[----:B------:R-:W-:Y:S01]  /*00f0*/  ISETP.LT.AND.EX P2, PT, R3, UR13, !P0, P1 ;  /* 0x0000000d03007c0c */ /* 0x000fe2000c741310 */
[----:B------:R-:W0:Y:S01]  /*0100*/  S2UR UR6, SR_CgaCtaId ;  /* 0x00000000000679c3 */ /* 0x000e220000008800 */
[----:B------:R-:W-:Y:S01]  /*0110*/  IMAD.SHL.U32 R14, R15, 0x4, RZ ;  /* 0x000000040f0e7824 */ /* 0x000fe200078e00ff */
[----:B------:R-:W-:Y:S01]  /*0120*/  UMOV UR4, 0x400 ;  /* 0x0000040000047882 */ /* 0x000fe20000000000 */
[----:B------:R-:W-:-:S09]  /*0130*/  P2R R23, PR, RZ, 0x4 ;  /* 0x00000004ff177803 */ /* 0x000fd20000000000 */
[----:B------:R-:W1:Y:S01]  /*0140*/  @P2 LDC.64 R6, c[0x0][0x380] ;  /* 0x0000e000ff062b82 */ /* 0x000e620000000a00 */
[----:B------:R-:W-:-:S04]  /*0150*/  @P2 IMAD.WIDE.U32 R4, R15, UR12, R2 ;  /* 0x0000000c0f042c25 */ /* 0x000fc8000f8e0002 */
[----:B------:R-:W-:Y:S01]  /*0160*/  @P2 IMAD R0, R15, UR13, R5 ;  /* 0x0000000d0f002c24 */ /* 0x000fe2000f8e0205 */
[----:B-1----:R-:W-:-:S04]  /*0170*/  @P2 LEA R6, P0, R4, R6, 0x2 ;  /* 0x0000000604062211 */ /* 0x002fc800078010ff */
[----:B------:R-:W-:-:S05]  /*0180*/  @P2 LEA.HI.X R7, R4, R7, R0, 0x2, P0 ;  /* 0x0000000704072211 */ /* 0x000fca00000f1400 */
[----:B---3--:R-:W2:Y:S01]  /*0190*/  @P2 LDG.E R6, desc[UR8][R6.64] ;  /* 0x0000000806062981 */ /* 0x008ea2000c1e1900 */
[----:B------:R-:W1:Y:S01]  /*01a0*/  LDC R14, c[0x3][R14] ;  /* 0x00c000000e0e7b82 */ /* 0x000e620000000800 */
[----:B------:R-:W-:Y:S01]  /*01b0*/  UIADD3 UR5, UPT, UPT, UR4, 0x2000, URZ ;  /* 0x0000200004057890 */ /* 0x000fe2000fffe0ff */
[----:B------:R-:W-:Y:S01]  /*01c0*/  IMAD.MOV.U32 R12, RZ, RZ, RZ ;  /* 0x000000ffff0c7224 */ /* 0x000fe200078e00ff */
[----:B0-----:R-:W-:Y:S02]  /*01d0*/  ULEA UR7, UR6, UR4, 0x18 ;  /* 0x0000000406077291 */ /* 0x001fe4000f8ec0ff */
[----:B------:R-:W-:Y:S02]  /*01e0*/  ULEA UR5, UR6, UR5, 0x18 ;  /* 0x0000000506057291 */ /* 0x000fe4000f8ec0ff */
[----:B------:R-:W-:Y:S02]  /*01f0*/  UIADD3 UR4, UPT, UPT, UR4, 0x1000, URZ ;  /* 0x0000100004047890 */ /* 0x000fe4000fffe0ff */
[----:B------:R-:W-:-:S02]  /*0200*/  LEA R13, R17, UR7, 0x7 ;  /* 0x00000007110d7c11 */ /* 0x000fc4000f8e38ff */
[----:B------:R-:W-:Y:S01]  /*0210*/  LEA R0, R17, UR5, 0x7 ;  /* 0x0000000511007c11 */ /* 0x000fe2000f8e38ff */
[----:B------:R-:W-:Y:S02]  /*0220*/  ULEA UR4, UR6, UR4, 0x18 ;  /* 0x0000000406047291 */ /* 0x000fe4000f8ec0ff */
[C---:B------:R-:W-:Y:S01]  /*0230*/  IMAD R13, R9.reuse, 0x4, R13 ;  /* 0x00000004090d7824 */ /* 0x040fe200078e020d */
[----:B------:R-:W0:Y:S01]  /*0240*/  LDCU UR7, c[0x0][0x3a0] ;  /* 0x00007400ff0777ac */ /* 0x000e220008000800 */
[C---:B------:R-:W-:Y:S02]  /*0250*/  IMAD R0, R9.reuse, 0x4, R0 ;  /* 0x0000000409007824 */ /* 0x040fe400078e0200 */
[C---:B------:R-:W-:Y:S02]  /*0260*/  LEA R10, R9.reuse, UR4, 0x2 ;  /* 0x00000004090a7c11 */ /* 0x040fe4000f8e10ff */
[----:B------:R-:W-:Y:S01]  /*0270*/  LEA R9, R9, UR5, 0x2 ;  /* 0x0000000509097c11 */ /* 0x000fe2000f8e10ff */
[----:B0-----:R-:W-:Y:S01]  /*0280*/  IMAD.U32 R11, RZ, RZ, UR7 ;  /* 0x00000007ff0b7e24 */ /* 0x001fe2000f8e00ff */
[----:B--2---:R0:W-:Y:S04]  /*0290*/  @P2 STS [R13], R6 ;  /* 0x000000060d002388 */ /* 0x0041e80000000800 */
[----:B------:R0:W-:Y:S01]  /*02a0*/  @P2 STS [R0], RZ ;  /* 0x000000ff00002388 */ /* 0x0001e20000000800 */
[----:B-1----:R-:W-:Y:S06]  /*02b0*/  BAR.SYNC.DEFER_BLOCKING 0x0 ;  /* 0x0000000000007b1d */ /* 0x002fec0000010000 */
.L_x_15:
[----:B0-----:R-:W-:Y:S01]  /*02c0*/  I2FP.F32.S32 R0, R2 ;  /* 0x0000000200007245 */ /* 0x001fe20000201400 */
[----:B------:R-:W-:Y:S04]  /*02d0*/  BSSY.RECONVERGENT B0, `(.L_x_8) ;  /* 0x000006a000007945 */ /* 0x000fe80003800200 */
[----:B------:R-:W-:Y:S02]  /*02e0*/  FMUL R5, R0, R11 ;  /* 0x0000000b00057220 */ /* 0x000fe40000400000 */
[----:B------:R0:W1:Y:S02]  /*02f0*/  LDS R0, [R13] ;  /* 0x000000000d007984 */ /* 0x0000640000000800 */
[----:B------:R-:W-:-:S04]  /*0300*/  FMUL R8, R14, R5 ;  /* 0x000000050e087220 */ /* 0x000fc80000400000 */
[C---:B------:R-:W-:Y:S01]  /*0310*/  FMUL R25, R8.reuse, 0.63661974668502807617 ;  /* 0x3f22f98308197820 */ /* 0x040fe20000400000 */
[----:B------:R-:W-:-:S05]  /*0320*/  FSETP.GE.AND P0, PT, |R8|, 105615, PT ;  /* 0x47ce47800800780b */ /* 0x000fca0003f06200 */
[----:B------:R-:W2:Y:S02]  /*0330*/  F2I.NTZ R25, R25 ;  /* 0x0000001900197305 */ /* 0x000ea40000203100 */
[----:B--2---:R-:W-:-:S05]  /*0340*/  I2FP.F32.S32 R5, R25 ;  /* 0x0000001900057245 */ /* 0x004fca0000201400 */
[----:B------:R-:W-:-:S04]  /*0350*/  FFMA R4, R5, -1.5707962512969970703, R8 ;  /* 0xbfc90fda05047823 */ /* 0x000fc80000000008 */
[----:B------:R-:W-:-:S04]  /*0360*/  FFMA R4, R5, -7.5497894158615963534e-08, R4 ;  /* 0xb3a2216805047823 */ /* 0x000fc80000000004 */
[----:B------:R-:W-:Y:S01]  /*0370*/  FFMA R4, R5, -5.3903029534742383927e-15, R4 ;  /* 0xa7c234c505047823 */ /* 0x000fe20000000004 */
[----:B01----:R-:W-:Y:S06]  /*0380*/  @!P0 BRA `(.L_x_9) ;  /* 0x0000000400788947 */ /* 0x003fec0003800000 */
[----:B------:R-:W-:-:S13]  /*0390*/  FSETP.NEU.AND P0, PT, |R8|, +INF , PT ;  /* 0x7f8000000800780b */ /* 0x000fda0003f0d200 */
[----:B------:R-:W-:Y:S01]  /*03a0*/  @!P0 FMUL R4, RZ, R8 ;  /* 0x00000008ff048220 */ /* 0x000fe20000400000 */
[----:B------:R-:W-:Y:S01]  /*03b0*/  @!P0 IMAD.MOV.U32 R25, RZ, RZ, RZ ;  /* 0x000000ffff198224 */ /* 0x000fe200078e00ff */
[----:B------:R-:W-:Y:S06]  /*03c0*/  @!P0 BRA `(.L_x_9) ;  /* 0x0000000400688947 */ /* 0x000fec0003800000 */
[----:B------:R-:W-:Y:S01]  /*03d0*/  IMAD.SHL.U32 R4, R8, 0x100, RZ ;  /* 0x0000010008047824 */ /* 0x000fe200078e00ff */
[----:B------:R-:W-:Y:S01]  /*03e0*/  CS2R R24, SRZ ;  /* 0x0000000000187805 */ /* 0x000fe2000001ff00 */
[----:B------:R-:W0:Y:S03]  /*03f0*/  LDCU.64 UR6, c[0x4][URZ] ;  /* 0x01000000ff0677ac */ /* 0x000e260008000a00 */
[----:B------:R-:W-:Y:S01]  /*0400*/  LOP3.LUT R27, R4, 0x80000000, RZ, 0xfc, !PT ;  /* 0x80000000041b7812 */ /* 0x000fe200078efcff */
[----:B------:R-:W-:Y:S01]  /*0410*/  UMOV UR5, URZ ;  /* 0x000000ff00057c82 */ /* 0x000fe20008000000 */
[----:B------:R-:W-:-:S05]  /*0420*/  UMOV UR4, URZ ;  /* 0x000000ff00047c82 */ /* 0x000fca0008000000 */
.L_x_10:
[----:B0-----:R-:W-:Y:S01]  /*0430*/  MOV R4, UR6 ;  /* 0x0000000600047c02 */ /* 0x001fe20008000f00 */
[----:B------:R-:W-:-:S05]  /*0440*/  IMAD.U32 R5, RZ, RZ, UR7 ;  /* 0x00000007ff057e24 */ /* 0x000fca000f8e00ff */
[----:B------:R-:W2:Y:S01]  /*0450*/  LDG.E.CONSTANT R4, desc[UR8][R4.64] ;  /* 0x0000000804047981 */ /* 0x000ea2000c1e9900 */
[----:B------:R-:W-:Y:S01]  /*0460*/  UIADD3 UR4, UPT, UPT, UR4, 0x1, URZ ;  /* 0x0000000104047890 */ /* 0x000fe2000fffe0ff */
[C---:B------:R-:W-:Y:S01]  /*0470*/  ISETP.EQ.AND P0, PT, R24.reuse, RZ, PT ;  /* 0x000000ff1800720c */ /* 0x040fe20003f02270 */
[----:B------:R-:W-:Y:S01]  /*0480*/  UIADD3 UR6, UP1, UPT, UR6, 0x4, URZ ;  /* 0x0000000406067890 */ /* 0x000fe2000ff3e0ff */
[C---:B------:R-:W-:Y:S01]  /*0490*/  ISETP.EQ.AND P1, PT, R24.reuse, 0x4, PT ;  /* 0x000000041800780c */ /* 0x040fe20003f22270 */
[----:B------:R-:W-:Y:S01]  /*04a0*/  UISETP.NE.AND UP0, UPT, UR4, 0x6, UPT ;  /* 0x000000060400788c */ /* 0x000fe2000bf05270 */
[C---:B------:R-:W-:Y:S01]  /*04b0*/  ISETP.EQ.AND P3, PT, R24.reuse, 0xc, PT ;  /* 0x0000000c1800780c */ /* 0x040fe20003f62270 */
[----:B------:R-:W-:Y:S01]  /*04c0*/  UIADD3.X UR7, UPT, UPT, URZ, UR7, URZ, UP1, !UPT ;  /* 0x00000007ff077290 */ /* 0x000fe20008ffe4ff */
[C---:B------:R-:W-:Y:S02]  /*04d0*/  ISETP.EQ.AND P4, PT, R24.reuse, 0x10, PT ;  /* 0x000000101800780c */ /* 0x040fe40003f82270 */
[----:B------:R-:W-:Y:S01]  /*04e0*/  ISETP.EQ.AND P5, PT, R24, 0x14, PT ;  /* 0x000000141800780c */ /* 0x000fe20003fa2270 */
[----:B--2---:R-:W-:-:S03]  /*04f0*/  IMAD.WIDE.U32 R6, R4, R27, RZ ;  /* 0x0000001b04067225 */ /* 0x004fc600078e00ff */
[----:B------:R-:W-:-:S04]  /*0500*/  IADD3 R6, P2, PT, R6, R25, RZ ;  /* 0x0000001906067210 */ /* 0x000fc80007f5e0ff */
[----:B------:R-:W-:Y:S01]  /*0510*/  IADD3.X R25, PT, PT, R7, UR5, RZ, P2, !PT ;  /* 0x0000000507197c10 */ /* 0x000fe200097fe4ff */
[--C-:B------:R-:W-:Y:S01]  /*0520*/  @P0 IMAD.MOV.U32 R16, RZ, RZ, R6.reuse ;  /* 0x000000ffff100224 */ /* 0x100fe200078e0006 */
[C---:B------:R-:W-:Y:S01]  /*0530*/  ISETP.EQ.AND P2, PT, R24.reuse, 0x8, PT ;  /* 0x000000081800780c */ /* 0x040fe20003f42270 */
[--C-:B------:R-:W-:Y:S02]  /*0540*/  @P1 IMAD.MOV.U32 R18, RZ, RZ, R6.reuse ;  /* 0x000000ffff121224 */ /* 0x100fe400078e0006 */
[----:B------:R-:W-:Y:S01]  /*0550*/  @P5 MOV R22, R6 ;  /* 0x0000000600165202 */ /* 0x000fe20000000f00 */
[--C-:B------:R-:W-:Y:S02]  /*0560*/  @P3 IMAD.MOV.U32 R20, RZ, RZ, R6.reuse ;  /* 0x000000ffff143224 */ /* 0x100fe400078e0006 */
[----:B------:R-:W-:Y:S02]  /*0570*/  @P4 IMAD.MOV.U32 R21, RZ, RZ, R6 ;  /* 0x000000ffff154224 */ /* 0x000fe400078e0006 */
[----:B------:R-:W-:-:S05]  /*0580*/  VIADD R24, R24, 0x4 ;  /* 0x0000000418187836 */ /* 0x000fca0000000000 */
[----:B------:R-:W-:Y:S01]  /*0590*/  @P2 IMAD.MOV.U32 R19, RZ, RZ, R6 ;  /* 0x000000ffff132224 */ /* 0x000fe200078e0006 */
[----:B------:R-:W-:Y:S06]  /*05a0*/  BRA.U UP0, `(.L_x_10) ;  /* 0xfffffffd00a07547 */ /* 0x000fec000b83ffff */
[----:B------:R-:W-:Y:S01]  /*05b0*/  SHF.R.U32.HI R4, RZ, 0x17, R8 ;  /* 0x00000017ff047819 */ /* 0x000fe20000011608 */
[----:B------:R-:W-:Y:S03]  /*05c0*/  BSSY.RECONVERGENT B1, `(.L_x_11) ;  /* 0x0000028000017945 */ /* 0x000fe60003800200 */
[C---:B------:R-:W-:Y:S02]  /*05d0*/  LOP3.LUT R5, R4.reuse, 0xe0, RZ, 0xc0, !PT ;  /* 0x000000e004057812 */ /* 0x040fe400078ec0ff */
[----:B------:R-:W-:-:S03]  /*05e0*/  LOP3.LUT P6, RZ, R4, 0x1f, RZ, 0xc0, !PT ;  /* 0x0000001f04ff7812 */ /* 0x000fc600078cc0ff */
[----:B------:R-:W-:-:S05]  /*05f0*/  VIADD R5, R5, 0xffffff80 ;  /* 0xffffff8005057836 */ /* 0x000fca0000000000 */
[----:B------:R-:W-:-:S05]  /*0600*/  SHF.R.U32.HI R5, RZ, 0x5, R5 ;  /* 0x00000005ff057819 */ /* 0x000fca0000011605 */
[----:B------:R-:W-:-:S05]  /*0610*/  IMAD.U32 R7, R5, -0x4, RZ ;  /* 0xfffffffc05077824 */ /* 0x000fca00078e00ff */
[C---:B------:R-:W-:Y:S02]  /*0620*/  ISETP.EQ.AND P3, PT, R7.reuse, -0x18, PT ;  /* 0xffffffe80700780c */ /* 0x040fe40003f62270 */
[C---:B------:R-:W-:Y:S02]  /*0630*/  ISETP.EQ.AND P4, PT, R7.reuse, -0x14, PT ;  /* 0xffffffec0700780c */ /* 0x040fe40003f82270 */
[C---:B------:R-:W-:Y:S02]  /*0640*/  ISETP.EQ.AND P0, PT, R7.reuse, -0x10, PT ;  /* 0xfffffff00700780c */ /* 0x040fe40003f02270 */
[C---:B------:R-:W-:Y:S02]  /*0650*/  ISETP.EQ.AND P1, PT, R7.reuse, -0xc, PT ;  /* 0xfffffff40700780c */ /* 0x040fe40003f22270 */
[C---:B------:R-:W-:Y:S02]  /*0660*/  ISETP.EQ.AND P2, PT, R7.reuse, -0x8, PT ;  /* 0xfffffff80700780c */ /* 0x040fe40003f42270 */
[----:B------:R-:W-:-:S03]  /*0670*/  ISETP.EQ.AND P5, PT, R7, 0x4, PT ;  /* 0x000000040700780c */ /* 0x000fc60003fa2270 */
[--C-:B------:R-:W-:Y:S01]  /*0680*/  @P3 IMAD.MOV.U32 R24, RZ, RZ, R16.reuse ;  /* 0x000000ffff183224 */ /* 0x100fe200078e0010 */
[C---:B------:R-:W-:Y:S01]  /*0690*/  ISETP.EQ.AND P3, PT, R7.reuse, -0x4, PT ;  /* 0xfffffffc0700780c */ /* 0x040fe20003f62270 */
[----:B------:R-:W-:Y:S02]  /*06a0*/  @P4 IMAD.MOV.U32 R5, RZ, RZ, R16 ;  /* 0x000000ffff054224 */ /* 0x000fe400078e0010 */
[----:B------:R-:W-:Y:S01]  /*06b0*/  @P4 IMAD.MOV.U32 R24, RZ, RZ, R18 ;  /* 0x000000ffff184224 */ /* 0x000fe200078e0012 */
[----:B------:R-:W-:Y:S01]  /*06c0*/  ISETP.EQ.AND P4, PT, R7, RZ, PT ;  /* 0x000000ff0700720c */ /* 0x000fe20003f82270 */
[--C-:B------:R-:W-:Y:S01]  /*06d0*/  @P0 IMAD.MOV.U32 R24, RZ, RZ, R19.reuse ;  /* 0x000000ffff180224 */ /* 0x100fe200078e0013 */
[----:B------:R-:W-:Y:S01]  /*06e0*/  @P0 MOV R5, R18 ;  /* 0x0000001200050202 */ /* 0x000fe20000000f00 */
[----:B------:R-:W-:Y:S02]  /*06f0*/  @P1 IMAD.MOV.U32 R5, RZ, RZ, R19 ;  /* 0x000000ffff051224 */ /* 0x000fe400078e0013 */
[----:B------:R-:W-:-:S02]  /*0700*/  @P1 IMAD.MOV.U32 R24, RZ, RZ, R20 ;  /* 0x000000ffff181224 */ /* 0x000fc400078e0014 */
[----:B------:R-:W-:Y:S02]  /*0710*/  @P2 IMAD.MOV.U32 R5, RZ, RZ, R20 ;  /* 0x000000ffff052224 */ /* 0x000fe400078e0014 */
[--C-:B------:R-:W-:Y:S01]  /*0720*/  @P2 IMAD.MOV.U32 R24, RZ, RZ, R21.reuse ;  /* 0x000000ffff182224 */ /* 0x100fe200078e0015 */
[----:B------:R-:W-:Y:S01]  /*0730*/  @P3 MOV R24, R22 ;  /* 0x0000001600183202 */ /* 0x000fe20000000f00 */
[----:B------:R-:W-:Y:S02]  /*0740*/  @P3 IMAD.MOV.U32 R5, RZ, RZ, R21 ;  /* 0x000000ffff053224 */ /* 0x000fe400078e0015 */
[----:B------:R-:W-:Y:S02]  /*0750*/  @P4 IMAD.MOV.U32 R5, RZ, RZ, R22 ;  /* 0x000000ffff054224 */ /* 0x000fe400078e0016 */
[--C-:B------:R-:W-:Y:S02]  /*0760*/  @P4 IMAD.MOV.U32 R24, RZ, RZ, R25.reuse ;  /* 0x000000ffff184224 */ /* 0x100fe400078e0019 */
[----:B------:R-:W-:Y:S01]  /*0770*/  @P5 IMAD.MOV.U32 R5, RZ, RZ, R25 ;  /* 0x000000ffff055224 */ /* 0x000fe200078e0019 */
[----:B------:R-:W-:Y:S06]  /*0780*/  @!P6 BRA `(.L_x_12) ;  /* 0x00000000002ce947 */ /* 0x000fec0003800000 */
[----:B------:R-:W-:Y:S01]  /*0790*/  @P0 IMAD.MOV.U32 R6, RZ, RZ, R16 ;  /* 0x000000ffff060224 */ /* 0x000fe200078e0010 */
[----:B------:R-:W-:Y:S01]  /*07a0*/  ISETP.EQ.AND P0, PT, R7, 0x8, PT ;  /* 0x000000080700780c */ /* 0x000fe20003f02270 */
[----:B------:R-:W-:Y:S01]  /*07b0*/  @P1 IMAD.MOV.U32 R6, RZ, RZ, R18 ;  /* 0x000000ffff061224 */ /* 0x000fe200078e0012 */
[----:B------:R-:W-:Y:S01]  /*07c0*/  @P2 MOV R6, R19 ;  /* 0x0000001300062202 */ /* 0x000fe20000000f00 */
[----:B------:R-:W-:Y:S01]  /*07d0*/  @P3 IMAD.MOV.U32 R6, RZ, RZ, R20 ;  /* 0x000000ffff063224 */ /* 0x000fe200078e0014 */
[----:B------:R-:W-:Y:S01]  /*07e0*/  LOP3.LUT R4, R4, 0x1f, RZ, 0xc0, !PT ;  /* 0x0000001f04047812 */ /* 0x000fe200078ec0ff */
[----:B------:R-:W-:Y:S02]  /*07f0*/  @P4 IMAD.MOV.U32 R6, RZ, RZ, R21 ;  /* 0x000000ffff064224 */ /* 0x000fe400078e0015 */
[----:B------:R-:W-:Y:S01]  /*0800*/  @P5 IMAD.MOV.U32 R6, RZ, RZ, R22 ;  /* 0x000000ffff065224 */ /* 0x000fe200078e0016 */
[----:B------:R-:W-:-:S05]  /*0810*/  SHF.L.W.U32.HI R24, R5, R4, R24 ;  /* 0x0000000405187219 */ /* 0x000fca0000010e18 */
[----:B------:R-:W-:-:S05]  /*0820*/  @P0 IMAD.MOV.U32 R6, RZ, RZ, R25 ;  /* 0x000000ffff060224 */ /* 0x000fca00078e0019 */
[----:B------:R-:W-:-:S07]  /*0830*/  SHF.L.W.U32.HI R5, R6, R4, R5 ;  /* 0x0000000406057219 */ /* 0x000fce0000010e05 */
.L_x_12:
[----:B------:R-:W-:Y:S05]  /*0840*/  BSYNC.RECONVERGENT B1 ;  /* 0x0000000000017941 */ /* 0x000fea0003800200 */
.L_x_11:
[C---:B------:R-:W-:Y:S01]  /*0850*/  SHF.L.W.U32.HI R25, R5.reuse, 0x2, R24 ;  /* 0x0000000205197819 */ /* 0x040fe20000010e18 */
[----:B------:R-:W-:Y:S01]  /*0860*/  IMAD.SHL.U32 R5, R5, 0x4, RZ ;  /* 0x0000000405057824 */ /* 0x000fe200078e00ff */
[----:B------:R-:W-:Y:S01]  /*0870*/  UMOV UR4, 0x54442d19 ;  /* 0x54442d1900047882 */ /* 0x000fe20000000000 */
[----:B------:R-:W-:Y:S01]  /*0880*/  UMOV UR5, 0x3bf921fb ;  /* 0x3bf921fb00057882 */ /* 0x000fe20000000000 */
[----:B------:R-:W-:Y:S02]  /*0890*/  SHF.R.S32.HI R6, RZ, 0x1f, R25 ;  /* 0x0000001fff067819 */ /* 0x000fe40000011419 */
[----:B------:R-:W-:Y:S02]  /*08a0*/  ISETP.GE.AND P0, PT, R8, RZ, PT ;  /* 0x000000ff0800720c */ /* 0x000fe40003f06270 */
[C---:B------:R-:W-:Y:S02]  /*08b0*/  LOP3.LUT R4, R6.reuse, R5, RZ, 0x3c, !PT ;  /* 0x0000000506047212 */ /* 0x040fe400078e3cff */
[----:B------:R-:W-:-:S02]  /*08c0*/  LOP3.LUT R5, R6, R25, RZ, 0x3c, !PT ;  /* 0x0000001906057212 */ /* 0x000fc400078e3cff */
[----:B------:R-:W-:Y:S02]  /*08d0*/  SHF.R.U32.HI R24, RZ, 0x1e, R24 ;  /* 0x0000001eff187819 */ /* 0x000fe40000011618 */
[C---:B------:R-:W-:Y:S02]  /*08e0*/  LOP3.LUT R8, R25.reuse, R8, RZ, 0x3c, !PT ;  /* 0x0000000819087212 */ /* 0x040fe400078e3cff */
[----:B------:R-:W0:Y:S01]  /*08f0*/  I2F.F64.S64 R4, R4 ;  /* 0x0000000400047312 */ /* 0x000e220000301c00 */
[----:B------:R-:W-:Y:S02]  /*0900*/  LEA.HI R25, R25, R24, RZ, 0x1 ;  /* 0x0000001819197211 */ /* 0x000fe400078f08ff */
[----:B------:R-:W-:Y:S02]  /*0910*/  ISETP.GE.AND P1, PT, R8, RZ, PT ;  /* 0x000000ff0800720c */ /* 0x000fe40003f26270 */
[----:B------:R-:W-:-:S05]  /*0920*/  IADD3 R8, PT, PT, -R25, RZ, RZ ;  /* 0x000000ff19087210 */ /* 0x000fca0007ffe1ff */
[----:B------:R-:W-:Y:S01]  /*0930*/  @!P0 IMAD.MOV.U32 R25, RZ, RZ, R8 ;  /* 0x000000ffff198224 */ /* 0x000fe200078e0008 */
[----:B0-----:R-:W-:-:S10]  /*0940*/  DMUL R6, R4, UR4 ;  /* 0x0000000404067c28 */ /* 0x001fd40008000000 */
[----:B------:R-:W0:Y:S02]  /*0950*/  F2F.F32.F64 R6, R6 ;  /* 0x0000000600067310 */ /* 0x000e240000301000 */
[----:B0-----:R-:W-:-:S07]  /*0960*/  FSEL R4, -R6, R6, !P1 ;  /* 0x0000000606047208 */ /* 0x001fce0004800100 */
.L_x_9:
[----:B------:R-:W-:Y:S05]  /*0970*/  BSYNC.RECONVERGENT B0 ;  /* 0x0000000000007941 */ /* 0x000fea0003800200 */
.L_x_8:
[----:B------:R-:W-:Y:S02]  /*0980*/  IMAD.MOV.U32 R6, RZ, RZ, 0x37cbac00 ;  /* 0x37cbac00ff067424 */ /* 0x000fe400078e00ff */
[----:B------:R-:W-:Y:S01]  /*0990*/  FMUL R5, R4, R4 ;  /* 0x0000000404057220 */ /* 0x000fe20000400000 */
[----:B------:R-:W-:Y:S01]  /*09a0*/  IMAD.MOV.U32 R8, RZ, RZ, 0x394d4153 ;  /* 0x394d4153ff087424 */ /* 0x000fe200078e00ff */
[----:B------:R-:W-:Y:S01]  /*09b0*/  LOP3.LUT R24, R25, 0x1, RZ, 0xc0, !PT ;  /* 0x0000000119187812 */ /* 0x000fe200078ec0ff */
[----:B------:R-:W-:Y:S01]  /*09c0*/  BSSY.RECONVERGENT B0, `(.L_x_13) ;  /* 0x0000036000007945 */ /* 0x000fe20003800200 */
[C---:B------:R-:W-:Y:S01]  /*09d0*/  FFMA R6, R5.reuse, R6, -0.0013887860113754868507 ;  /* 0xbab607ed05067423 */ /* 0x040fe20000000006 */
[C---:B------:R-:W-:Y:S01]  /*09e0*/  FFMA R8, R5.reuse, -R8, 0.0083327032625675201416 ;  /* 0x3c0885e405087423 */ /* 0x040fe20000000808 */
[C---:B------:R-:W-:Y:S01]  /*09f0*/  FFMA R7, R5.reuse, R4, RZ ;  /* 0x0000000405077223 */ /* 0x040fe200000000ff */
[----:B------:R-:W-:Y:S01]  /*0a00*/  ISETP.NE.U32.AND P0, PT, R24, 0x1, PT ;  /* 0x000000011800780c */ /* 0x000fe20003f05070 */
[C---:B------:R-:W-:Y:S01]  /*0a10*/  FFMA R6, R5.reuse, R6, 0.041666727513074874878 ;  /* 0x3d2aaabb05067423 */ /* 0x040fe20000000006 */
[----:B------:R-:W-:Y:S01]  /*0a20*/  FFMA R8, R5, R8, -0.16666662693023681641 ;  /* 0xbe2aaaa805087423 */ /* 0x000fe20000000008 */
[----:B------:R-:W-:-:S02]  /*0a30*/  LOP3.LUT P1, RZ, R25, 0x2, RZ, 0xc0, !PT ;  /* 0x0000000219ff7812 */ /* 0x000fc4000782c0ff */
[----:B------:R-:W-:Y:S01]  /*0a40*/  FFMA R6, R5, R6, -0.4999999701976776123 ;  /* 0xbeffffff05067423 */ /* 0x000fe20000000006 */
[----:B------:R-:W-:Y:S01]  /*0a50*/  FFMA R7, R7, R8, R4 ;  /* 0x0000000807077223 */ /* 0x000fe20000000004 */
[----:B------:R-:W-:Y:S02]  /*0a60*/  VIADD R4, R25, 0x1 ;  /* 0x0000000119047836 */ /* 0x000fe40000000000 */
[----:B------:R-:W-:Y:S01]  /*0a70*/  FFMA R6, R5, R6, 1 ;  /* 0x3f80000005067423 */ /* 0x000fe20000000006 */
[----:B------:R-:W-:Y:S02]  /*0a80*/  PRMT R5, R0, 0x7632, R5 ;  /* 0x0000763200057816 */ /* 0x000fe40000000005 */
[----:B------:R-:W-:Y:S02]  /*0a90*/  LOP3.LUT P2, RZ, R4, 0x2, RZ, 0xc0, !PT ;  /* 0x0000000204ff7812 */ /* 0x000fe4000784c0ff */
[----:B------:R-:W-:Y:S02]  /*0aa0*/  FSEL R4, R6, R7, !P0 ;  /* 0x0000000706047208 */ /* 0x000fe40004000000 */
[----:B------:R-:W-:Y:S01]  /*0ab0*/  FSEL R6, R7, R6, !P0 ;  /* 0x0000000607067208 */ /* 0x000fe20004000000 */
[----:B------:R-:W-:Y:S01]  /*0ac0*/  IMAD.U32 R7, R5, 0x10000, RZ ;  /* 0x0001000005077824 */ /* 0x000fe200078e00ff */
[----:B------:R-:W-:-:S02]  /*0ad0*/  FSEL R4, R4, -R4, !P1 ;  /* 0x8000000404047208 */ /* 0x000fc40004800000 */
[----:B------:R-:W-:Y:S02]  /*0ae0*/  FSEL R6, R6, -R6, !P2 ;  /* 0x8000000606067208 */ /* 0x000fe40005000000 */
[----:B------:R-:W-:Y:S01]  /*0af0*/  SHF.L.U32 R5, R0, 0x10, RZ ;  /* 0x0000001000057819 */ /* 0x000fe200000006ff */
[-C--:B------:R-:W-:Y:S01]  /*0b00*/  FMUL R25, R4, R7.reuse ;  /* 0x0000000704197220 */ /* 0x080fe20000400000 */
[C---:B------:R-:W-:Y:S02]  /*0b10*/  IMAD R0, R17.reuse, 0x80, R10 ;  /* 0x0000008011007824 */ /* 0x040fe400078e020a */
[C---:B------:R-:W-:Y:S01]  /*0b20*/  FMUL R7, R6.reuse, R7 ;  /* 0x0000000706077220 */ /* 0x040fe20000400000 */
[C---:B------:R-:W-:Y:S01]  /*0b30*/  ISETP.GT.U32.AND P0, PT, R17.reuse, 0xf, PT ;  /* 0x0000000f1100780c */ /* 0x040fe20003f04070 */
[-C--:B------:R-:W-:Y:S01]  /*0b40*/  FFMA R25, R6, R5.reuse, -R25 ;  /* 0x0000000506197223 */ /* 0x080fe20000000819 */
[----:B------:R-:W-:Y:S01]  /*0b50*/  ISETP.GT.U32.AND P1, PT, R17, 0x7, PT ;  /* 0x000000071100780c */ /* 0x000fe20003f24070 */
[----:B------:R-:W-:-:S05]  /*0b60*/  FFMA R4, R4, R5, R7 ;  /* 0x0000000504047223 */ /* 0x000fca0000000007 */
[----:B------:R-:W-:-:S05]  /*0b70*/  F2FP.BF16.F32.PACK_AB R25, R4, R25 ;  /* 0x000000190419723e */ /* 0x000fca00000010ff */
[----:B------:R-:W-:Y:S01]  /*0b80*/  STS [R0], R25 ;  /* 0x0000001900007388 */ /* 0x000fe20000000800 */
[----:B------:R-:W-:Y:S06]  /*0b90*/  BAR.SYNC.DEFER_BLOCKING 0x0 ;  /* 0x0000000000007b1d */ /* 0x000fec0000010000 */
[----:B------:R-:W-:Y:S04]  /*0ba0*/  @!P0 LDS R4, [R0] ;  /* 0x0000000000048984 */ /* 0x000fe80000000800 */
[----:B------:R-:W0:Y:S02]  /*0bb0*/  @!P0 LDS R5, [R0+0x800] ;  /* 0x0008000000058984 */ /* 0x000e240000000800 */
[----:B0-----:R-:W-:-:S02]  /*0bc0*/  @!P0 HADD2.BF16_V2 R6, R4.H0_H0, R5.H0_H0 ;  /* 0x2000000504068230 */ /* 0x001fc40000200800 */
[----:B------:R-:W-:-:S05]  /*0bd0*/  @!P0 HADD2.BF16_V2 R4, R4.H1_H1, R5.H1_H1 ;  /* 0x3000000504048230 */ /* 0x000fca0000200c00 */
[----:B------:R-:W-:-:S05]  /*0be0*/  @!P0 PRMT R6, R6, 0x5410, R4 ;  /* 0x0000541006068816 */ /* 0x000fca0000000004 */
[----:B------:R-:W-:Y:S01]  /*0bf0*/  @!P0 STS [R0], R6 ;  /* 0x0000000600008388 */ /* 0x000fe20000000800 */
[----:B------:R-:W-:Y:S01]  /*0c00*/  BAR.SYNC.DEFER_BLOCKING 0x0 ;  /* 0x0000000000007b1d */ /* 0x000fe20000010000 */
[----:B------:R-:W-:-:S05]  /*0c10*/  ISETP.GT.U32.AND P0, PT, R17, 0x3, PT ;  /* 0x000000031100780c */ /* 0x000fca0003f04070 */
[----:B------:R-:W-:Y:S04]  /*0c20*/  @!P1 LDS R4, [R0] ;  /* 0x0000000000049984 */ /* 0x000fe80000000800 */
[----:B------:R-:W0:Y:S02]  /*0c30*/  @!P1 LDS R5, [R0+0x400] ;  /* 0x0004000000059984 */ /* 0x000e240000000800 */
[C-C-:B0-----:R-:W-:Y:S02]  /*0c40*/  @!P1 HADD2.BF16_V2 R7, R4.reuse.H0_H0, R5.reuse.H0_H0 ;  /* 0x2000000504079230 */ /* 0x141fe40000200800 */
[----:B------:R-:W-:-:S05]  /*0c50*/  @!P1 HADD2.BF16_V2 R4, R4.H1_H1, R5.H1_H1 ;  /* 0x3000000504049230 */ /* 0x000fca0000200c00 */
[----:B------:R-:W-:-:S05]  /*0c60*/  @!P1 PRMT R7, R7, 0x5410, R4 ;  /* 0x0000541007079816 */ /* 0x000fca0000000004 */
[----:B------:R0:W-:Y:S01]  /*0c70*/  @!P1 STS [R0], R7 ;  /* 0x0000000700009388 */ /* 0x0001e20000000800 */
[----:B------:R-:W-:Y:S06]  /*0c80*/  BAR.SYNC.DEFER_BLOCKING 0x0 ;  /* 0x0000000000007b1d */ /* 0x000fec0000010000 */
[----:B------:R-:W-:Y:S05]  /*0c90*/  @P0 BRA `(.L_x_14) ;  /* 0x0000000000200947 */ /* 0x000fea0003800000 */
[----:B------:R-:W-:Y:S04]  /*0ca0*/  LDS R4, [R0] ;  /* 0x0000000000047984 */ /* 0x000fe80000000800 */
[----:B------:R-:W1:Y:S04]  /*0cb0*/  LDS R5, [R0+0x200] ;  /* 0x0002000000057984 */ /* 0x000e680000000800 */
[----:B0-----:R-:W0:Y:S04]  /*0cc0*/  LDS R7, [R0+0x100] ;  /* 0x0001000000077984 */ /* 0x001e280000000800 */
[----:B------:R-:W2:Y:S01]  /*0cd0*/  LDS R25, [R0+0x80] ;  /* 0x0000800000197984 */ /* 0x000ea20000000800 */
[----:B-1----:R-:W-:-:S04]  /*0ce0*/  HFMA2.BF16_V2 R4, R4, 1, 1, R5 ;  /* 0x3f803f8004047831 */ /* 0x002fc80000200005 */
[----:B0-----:R-:W-:-:S04]  /*0cf0*/  HADD2.BF16_V2 R4, R4, R7 ;  /* 0x0000000704047230 */ /* 0x001fc80000200000 */
[----:B--2---:R-:W-:-:S05]  /*0d00*/  HFMA2.BF16_V2 R25, R4, 1, 1, R25 ;  /* 0x3f803f8004197831 */ /* 0x004fca0000200019 */
[----:B------:R1:W-:Y:S02]  /*0d10*/  STS [R0], R25 ;  /* 0x0000001900007388 */ /* 0x0003e40000000800 */
.L_x_14:
[----:B------:R-:W-:Y:S05]  /*0d20*/  BSYNC.RECONVERGENT B0 ;  /* 0x0000000000007941 */ /* 0x000fea0003800200 */
.L_x_13:
[----:B------:R-:W-:Y:S01]  /*0d30*/  BAR.SYNC.DEFER_BLOCKING 0x0 ;  /* 0x0000000000007b1d */ /* 0x000fe20000010000 */
[----:B------:R-:W-:-:S05]  /*0d40*/  ISETP.NE.AND P0, PT, R17, RZ, PT ;  /* 0x000000ff1100720c */ /* 0x000fca0003f05270 */
[----:B------:R-:W2:Y:S08]  /*0d50*/  LDCU UR4, c[0x0][0x3a4] ;  /* 0x00007480ff0477ac */ /* 0x000eb00008000800 */
[C---:B01----:R-:W-:Y:S02]  /*0d60*/  @!P0 IMAD R0, R12.reuse, 0x80, R9 ;  /* 0x000000800c008824 */ /* 0x043fe400078e0209 */
[----:B------:R-:W-:Y:S01]  /*0d70*/  VIADD R12, R12, 0x1 ;  /* 0x000000010c0c7836 */ /* 0x000fe20000000000 */
[----:B------:R-:W0:Y:S01]  /*0d80*/  @!P0 LDS R5, [R10] ;  /* 0x000000000a058984 */ /* 0x000e220000000800 */
[----:B--2---:R-:W-:-:S03]  /*0d90*/  FADD R11, R11, UR4 ;  /* 0x000000040b0b7e21 */ /* 0x004fc60008000000 */
[----:B0-----:R1:W-:Y:S01]  /*0da0*/  @!P0 STS [R0], R5 ;  /* 0x0000000500008388 */ /* 0x0013e20000000800 */
[----:B------:R-:W-:-:S13]  /*0db0*/  ISETP.NE.AND P0, PT, R12, 0x20, PT ;  /* 0x000000200c00780c */ /* 0x000fda0003f05270 */
[----:B-1----:R-:W-:Y:S05]  /*0dc0*/  @P0 BRA `(.L_x_15) ;  /* 0xfffffff4003c0947 */ /* 0x002fea000383ffff */
[----:B------:R-:W-:Y:S01]  /*0dd0*/  BAR.SYNC.DEFER_BLOCKING 0x0 ;  /* 0x0000000000007b1d */ /* 0x000fe20000010000 */
[----:B------:R-:W-:-:S13]  /*0de0*/  ISETP.NE.AND P1, PT, R23, RZ, PT ;  /* 0x000000ff1700720c */ /* 0x000fda0003f25270 */
[----:B------:R-:W-:Y:S05]  /*0df0*/  @!P1 EXIT ;  /* 0x000000000000994d */ /* 0x000fea0003800000 */
[----:B------:R-:W0:Y:S01]  /*0e00*/  S2R R3, SR_TID.Y ;  /* 0x0000000000037919 */ /* 0x000e220000002200 */
[----:B------:R-:W1:Y:S01]  /*0e10*/  S2UR UR5, SR_CgaCtaId ;  /* 0x00000000000579c3 */ /* 0x000e620000008800 */
[----:B------:R-:W-:Y:S01]  /*0e20*/  UMOV UR4, 0x400 ;  /* 0x0000040000047882 */ /* 0x000fe20000000000 */
[----:B------:R-:W2:Y:S01]  /*0e30*/  LDCU.64 UR6, c[0x0][0x390] ;  /* 0x00007200ff0677ac */ /* 0x000ea20008000a00 */
[----:B------:R-:W3:Y:S01]  /*0e40*/  S2R R0, SR_TID.X ;  /* 0x0000000000007919 */ /* 0x000ee20000002100 */
[----:B------:R-:W-:-:S04]  /*0e50*/  UIADD3 UR4, UPT, UPT, UR4, 0x2000, URZ ;  /* 0x0000200004047890 */ /* 0x000fc8000fffe0ff */
[----:B-1----:R-:W-:-:S06]  /*0e60*/  ULEA UR4, UR5, UR4, 0x18 ;  /* 0x0000000405047291 */ /* 0x002fcc000f8ec0ff */
[----:B0-----:R-:W-:-:S05]  /*0e70*/  LEA R3, R3, UR4, 0x7 ;  /* 0x0000000403037c11 */ /* 0x001fca000f8e38ff */
[----:B------:R-:W0:Y:S01]  /*0e80*/  LDCU.64 UR4, c[0x0][0x388] ;  /* 0x00007100ff0477ac */ /* 0x000e220008000a00 */
[----:B---3--:R-:W-:Y:S01]  /*0e90*/  IMAD R0, R0, 0x4, R3 ;  /* 0x0000000400007824 */ /* 0x008fe200078e0203 */
[----:B------:R-:W-:-:S04]  /*0ea0*/  SHF.R.S32.HI R3, RZ, 0x1f, R2 ;  /* 0x0000001fff037819 */ /* 0x000fc80000011402 */
[----:B------:R-:W1:Y:S01]  /*0eb0*/  LDS R7, [R0] ;  /* 0x0000000000077984 */ /* 0x000e620000000800 */
[----:B--2---:R-:W-:-:S04]  /*0ec0*/  IMAD.WIDE.U32 R4, R15, UR6, R2 ;  /* 0x000000060f047c25 */ /* 0x004fc8000f8e0002 */
[----:B------:R-:W-:Y:S01]  /*0ed0*/  IMAD R15, R15, UR7, R5 ;  /* 0x000000070f0f7c24 */ /* 0x000fe2000f8e0205 */
[----:B0-----:R-:W-:-:S04]  /*0ee0*/  LEA R2, P0, R4, UR4, 0x2 ;  /* 0x0000000404027c11 */ /* 0x001fc8000f8010ff */
[----:B------:R-:W-:-:S05]  /*0ef0*/  LEA.HI.X R3, R4, UR5, R15, 0x2, P0 ;  /* 0x0000000504037c11 */ /* 0x000fca00080f140f */
[----:B-1----:R-:W-:Y:S01]  /*0f00*/  STG.E desc[UR8][R2.64], R7 ;  /* 0x0000000702007986 */ /* 0x002fe2000c101908 */
[----:B------:R-:W-:Y:S05]  /*0f10*/  EXIT ;  /* 0x000000000000794d */ /* 0x000fea0003800000 */
.L_x_16:
        /* <DEDUP_REMOVED lines=14> */
.L_x_33:


//--------------------- .text._Z42unoptimised_rotate_spectrum_smem_32_squareP14__nv_bfloat162S0_llff --------------------------
	.section	.text._Z42unoptimised_rotate_spectrum_smem_32_squareP14__nv_bfloat162S0_llff,"ax",@progbits
	.align	128
        .global         _Z42unoptimised_rotate_spectrum_smem_32_squareP14__nv_bfloat162S0_llff
        .type           _Z42unoptimised_rotate_spectrum_smem_32_squareP14__nv_bfloat162S0_llff,@function
        .size           _Z42unoptimised_rotate_spectrum_smem_32_squareP14__nv_bfloat162S0_llff,(.L_x_34 - _Z42unoptimised_rotate_spectrum_smem_32_squareP14__nv_bfloat162S0_llff)
        .other          _Z42unoptimised_rotate_spectrum_smem_32_squareP14__nv_bfloat162S0_llff,@"STO_CUDA_ENTRY STV_DEFAULT"
_Z42unoptimised_rotate_spectrum_smem_32_squareP14__nv_bfloat162S0_llff:
.text._Z42unoptimised_rotate_spectrum_smem_32_squareP14__nv_bfloat162S0_llff:
        /* <DEDUP_REMOVED lines=17> */
[----:B------:R-:W-:-:S11]  /*0110*/  UMOV UR4, 0x400 ;  /* 0x0000040000047882 */ /* 0x000fd60000000000 */
[----:B------:R-:W1:Y:S01]  /*0120*/  @P2 LDC.64 R6, c[0x0][0x380] ;  /* 0x0000e000ff062b82 */ /* 0x000e620000000a00 */
[----:B------:R-:W-:Y:S01]  /*0130*/  @P2 IMAD.WIDE.U32 R4, R15, UR12, R2 ;  /* 0x0000000c0f042c25 */ /* 0x000fe2000f8e0002 */
[----:B------:R-:W-:-:S03]  /*0140*/  P2R R23, PR, RZ, 0x4 ;  /* 0x00000004ff177803 */ /* 0x000fc60000000000 */
[----:B------:R-:W-:Y:S01]  /*0150*/  @P2 IMAD R0, R15, UR13, R5 ;  /* 0x0000000d0f002c24 */ /* 0x000fe2000f8e0205 */
[----:B-1----:R-:W-:-:S04]  /*0160*/  @P2 LEA R6, P0, R4, R6, 0x2 ;  /* 0x0000000604062211 */ /* 0x002fc800078010ff */
[----:B------:R-:W-:-:S06]  /*0170*/  @P2 LEA.HI.X R7, R4, R7, R0, 0x2, P0 ;  /* 0x0000000704072211 */ /* 0x000fcc00000f1400 */
[----:B---3--:R-:W2:Y:S01]  /*0180*/  @P2 LDG.E R7, desc[UR8][R6.64] ;  /* 0x0000000806072981 */ /* 0x008ea2000c1e1900 */
[----:B0-----:R-:W-:Y:S01]  /*0190*/  ULEA UR7, UR6, UR4, 0x18 ;  /* 0x0000000406077291 */ /* 0x001fe2000f8ec0ff */
[----:B------:R-:W-:Y:S01]  /*01a0*/  IMAD.SHL.U32 R13, R15, 0x4, RZ ;  /* 0x000000040f0d7824 */ /* 0x000fe200078e00ff */
[----:B------:R-:W-:Y:S01]  /*01b0*/  UIADD3 UR5, UPT, UPT, UR4, 0x2000, URZ ;  /* 0x0000200004057890 */ /* 0x000fe2000fffe0ff */
[----:B------:R-:W-:Y:S01]  /*01c0*/  IMAD.MOV.U32 R11, RZ, RZ, RZ ;  /* 0x000000ffff0b7224 */ /* 0x000fe200078e00ff */
[----:B------:R-:W-:Y:S02]  /*01d0*/  UIADD3 UR4, UPT, UPT, UR4, 0x1000, URZ ;  /* 0x0000100004047890 */ /* 0x000fe4000fffe0ff */
[----:B------:R-:W-:Y:S01]  /*01e0*/  LEA R12, R16, UR7, 0x7 ;  /* 0x00000007100c7c11 */ /* 0x000fe2000f8e38ff */
[----:B------:R-:W0:Y:S01]  /*01f0*/  LDC R13, c[0x3][R13] ;  /* 0x00c000000d0d7b82 */ /* 0x000e220000000800 */
[----:B------:R-:W-:Y:S02]  /*0200*/  ULEA UR5, UR6, UR5, 0x18 ;  /* 0x0000000506057291 */ /* 0x000fe4000f8ec0ff */
[----:B------:R-:W-:Y:S01]  /*0210*/  ULEA UR4, UR6, UR4, 0x18 ;  /* 0x0000000406047291 */ /* 0x000fe2000f8ec0ff */
[----:B------:R-:W-:-:S03]  /*0220*/  IMAD R12, R9, 0x4, R12 ;  /* 0x00000004090c7824 */ /* 0x000fc600078e020c */
[C---:B------:R-:W-:Y:S02]  /*0230*/  LEA R14, R9.reuse, UR5, 0x2 ;  /* 0x00000005090e7c11 */ /* 0x040fe4000f8e10ff */
[----:B------:R-:W-:-:S03]  /*0240*/  LEA R9, R9, UR4, 0x2 ;  /* 0x0000000409097c11 */ /* 0x000fc6000f8e10ff */
[----:B------:R-:W-:Y:S01]  /*0250*/  IMAD R0, R16, 0x80, R14 ;  /* 0x0000008010007824 */ /* 0x000fe200078e020e */
[----:B------:R-:W1:Y:S02]  /*0260*/  LDCU UR5, c[0x0][0x3a0] ;  /* 0x00007400ff0577ac */ /* 0x000e640008000800 */
[----:B-1----:R-:W-:Y:S01]  /*0270*/  IMAD.U32 R10, RZ, RZ, UR5 ;  /* 0x00000005ff0a7e24 */ /* 0x002fe2000f8e00ff */
[----:B--2---:R1:W-:Y:S01]  /*0280*/  @P2 STS [R12], R7 ;  /* 0x000000070c002388 */ /* 0x0043e20000000800 */
[----:B------:R-:W-:Y:S06]  /*0290*/  BAR.SYNC.DEFER_BLOCKING 0x0 ;  /* 0x0000000000007b1d */ /* 0x000fec0000010000 */
[----:B0-----:R1:W-:Y:S02]  /*02a0*/  STS [R0], RZ ;  /* 0x000000ff00007388 */ /* 0x0013e40000000800 */
.L_x_22:
[----:B------:R-:W-:Y:S01]  /*02b0*/  I2FP.F32.S32 R5, R2 ;  /* 0x0000000200057245 */ /* 0x000fe20000201400 */
[----:B-1----:R0:W1:Y:S01]  /*02c0*/  LDS R0, [R12] ;  /* 0x000000000c007984 */ /* 0x0020620000000800 */
[----:B------:R-:W-:Y:S03]  /*02d0*/  BSSY.RECONVERGENT B0, `(.L_x_17) ;  /* 0x0000069000007945 */ /* 0x000fe60003800200 */
[----:B------:R-:W-:-:S04]  /*02e0*/  FMUL R8, R5, R10 ;  /* 0x0000000a05087220 */ /* 0x000fc80000400000 */
        /* <DEDUP_REMOVED lines=19> */
.L_x_19:
        /* <DEDUP_REMOVED lines=65> */
.L_x_21:
[----:B------:R-:W-:Y:S05]  /*0830*/  BSYNC.RECONVERGENT B1 ;  /* 0x0000000000017941 */ /* 0x000fea0003800200 */
.L_x_20:
        /* <DEDUP_REMOVED lines=18> */
.L_x_18:
[----:B------:R-:W-:Y:S05]  /*0960*/  BSYNC.RECONVERGENT B0 ;  /* 0x0000000000007941 */ /* 0x000fea0003800200 */
.L_x_17:
[----:B------:R-:W-:Y:S02]  /*0970*/  IMAD.MOV.U32 R6, RZ, RZ, 0x37cbac00 ;  /* 0x37cbac00ff067424 */ /* 0x000fe400078e00ff */
[----:B------:R-:W-:Y:S01]  /*0980*/  FMUL R5, R4, R4 ;  /* 0x0000000404057220 */ /* 0x000fe20000400000 */
[----:B------:R-:W-:Y:S01]  /*0990*/  IMAD.MOV.U32 R8, RZ, RZ, 0x394d4153 ;  /* 0x394d4153ff087424 */ /* 0x000fe200078e00ff */
[----:B------:R-:W-:Y:S01]  /*09a0*/  LOP3.LUT R24, R25, 0x1, RZ, 0xc0, !PT ;  /* 0x0000000119187812 */ /* 0x000fe200078ec0ff */
[----:B------:R-:W0:Y:S01]  /*09b0*/  LDCU UR4, c[0x0][0x3a4] ;  /* 0x00007480ff0477ac */ /* 0x000e220008000800 */
        /* <DEDUP_REMOVED lines=13> */
[----:B------:R-:W-:Y:S01]  /*0a90*/  FSEL R4, R6, R7, !P0 ;  /* 0x0000000706047208 */ /* 0x000fe20004000000 */
[----:B0-----:R-:W-:Y:S01]  /*0aa0*/  FADD R10, R10, UR4 ;  /* 0x000000040a0a7e21 */ /* 0x001fe20008000000 */
[----:B------:R-:W-:Y:S01]  /*0ab0*/  FSEL R6, R7, R6, !P0 ;  /* 0x0000000607067208 */ /* 0x000fe20004000000 */
[----:B------:R-:W-:Y:S01]  /*0ac0*/  IMAD.U32 R7, R5, 0x10000, RZ ;  /* 0x0001000005077824 */ /* 0x000fe200078e00ff */
[----:B------:R-:W-:-:S02]  /*0ad0*/  FSEL R4, R4, -R4, !P1 ;  /* 0x8000000404047208 */ /* 0x000fc40004800000 */
[----:B------:R-:W-:Y:S02]  /*0ae0*/  FSEL R6, R6, -R6, !P2 ;  /* 0x8000000606067208 */ /* 0x000fe40005000000 */
[----:B------:R-:W-:Y:S01]  /*0af0*/  SHF.L.U32 R5, R0, 0x10, RZ ;  /* 0x0000001000057819 */ /* 0x000fe200000006ff */
[-C--:B------:R-:W-:Y:S01]  /*0b00*/  FMUL R25, R4, R7.reuse ;  /* 0x0000000704197220 */ /* 0x080fe20000400000 */
[----:B------:R-:W-:Y:S02]  /*0b10*/  IMAD R0, R16, 0x80, R9 ;  /* 0x0000008010007824 */ /* 0x000fe400078e0209 */
[----:B------:R-:W-:Y:S01]  /*0b20*/  FMUL R7, R6, R7 ;  /* 0x0000000706077220 */ /* 0x000fe20000400000 */
[----:B------:R-:W-:Y:S01]  /*0b30*/  ISETP.GT.U32.AND P0, PT, R16, 0xf, PT ;  /* 0x0000000f1000780c */ /* 0x000fe20003f04070 */
        /* <DEDUP_REMOVED lines=29> */
[----:B------:R-:W-:-:S05]  /*0d10*/  ISETP.NE.AND P0, PT, R16, RZ, PT ;  /* 0x000000ff1000720c */ /* 0x000fca0003f05270 */
[----:B------:R-:W-:Y:S04]  /*0d20*/  @!P1 LDS R4, [R0] ;  /* 0x0000000000049984 */ /* 0x000fe80000000800 */
[----:B------:R-:W0:Y:S02]  /*0d30*/  @!P1 LDS R5, [R0+0x100] ;  /* 0x0001000000059984 */ /* 0x000e240000000800 */
[C-C-:B0-----:R-:W-:Y:S02]  /*0d40*/  @!P1 HADD2.BF16_V2 R7, R4.reuse.H0_H0, R5.reuse.H0_H0 ;  /* 0x2000000504079230 */ /* 0x141fe40000200800 */
[----:B------:R-:W-:-:S05]  /*0d50*/  @!P1 HADD2.BF16_V2 R4, R4.H1_H1, R5.H1_H1 ;  /* 0x3000000504049230 */ /* 0x000fca0000200c00 */
[----:B------:R-:W-:-:S05]  /*0d60*/  @!P1 PRMT R7, R7, 0x5410, R4 ;  /* 0x0000541007079816 */ /* 0x000fca0000000004 */
[----:B------:R-:W-:Y:S01]  /*0d70*/  @!P1 STS [R0], R7 ;  /* 0x0000000700009388 */ /* 0x000fe20000000800 */
[----:B------:R-:W-:Y:S06]  /*0d80*/  BAR.SYNC.DEFER_BLOCKING 0x0 ;  /* 0x0000000000007b1d */ /* 0x000fec0000010000 */
[----:B------:R-:W-:Y:S04]  /*0d90*/  @!P0 LDS R4, [R0] ;  /* 0x0000000000048984 */ /* 0x000fe80000000800 */
[----:B------:R-:W0:Y:S02]  /*0da0*/  @!P0 LDS R5, [R9+0x80] ;  /* 0x0000800009058984 */ /* 0x000e240000000800 */
[----:B0-----:R-:W-:-:S02]  /*0db0*/  @!P0 HADD2.BF16_V2 R6, R4.H0_H0, R5.H0_H0 ;  /* 0x2000000504068230 */ /* 0x001fc40000200800 */
[----:B------:R-:W-:-:S05]  /*0dc0*/  @!P0 HADD2.BF16_V2 R4, R4.H1_H1, R5.H1_H1 ;  /* 0x3000000504048230 */ /* 0x000fca0000200c00 */
[----:B------:R-:W-:Y:S01]  /*0dd0*/  @!P0 PRMT R6, R6, 0x5410, R4 ;  /* 0x0000541006068816 */ /* 0x000fe20000000004 */
[C---:B------:R-:W-:Y:S02]  /*0de0*/  @!P0 IMAD R4, R11.reuse, 0x80, R14 ;  /* 0x000000800b048824 */ /* 0x040fe400078e020e */
[----:B------:R-:W-:Y:S02]  /*0df0*/  VIADD R11, R11, 0x1 ;  /* 0x000000010b0b7836 */ /* 0x000fe40000000000 */
[----:B------:R-:W-:Y:S01]  /*0e00*/  @!P0 STS [R0], R6 ;  /* 0x0000000600008388 */ /* 0x000fe20000000800 */
[----:B------:R-:W-:Y:S06]  /*0e10*/  BAR.SYNC.DEFER_BLOCKING 0x0 ;  /* 0x0000000000007b1d */ /* 0x000fec0000010000 */
[----:B------:R-:W0:Y:S04]  /*0e20*/  @!P0 LDS R5, [R9] ;  /* 0x0000000009058984 */ /* 0x000e280000000800 */
[----:B0-----:R0:W-:Y:S01]  /*0e30*/  @!P0 STS [R4], R5 ;  /* 0x0000000504008388 */ /* 0x0011e20000000800 */
[----:B------:R-:W-:-:S13]  /*0e40*/  ISETP.NE.AND P0, PT, R11, 0x20, PT ;  /* 0x000000200b00780c */ /* 0x000fda0003f05270 */
[----:B0-----:R-:W-:Y:S05]  /*0e50*/  @P0 BRA `(.L_x_22) ;  /* 0xfffffff400140947 */ /* 0x001fea000383ffff */
[----:B------:R-:W-:Y:S01]  /*0e60*/  BAR.SYNC.DEFER_BLOCKING 0x0 ;  /* 0x0000000000007b1d */ /* 0x000fe20000010000 */
[----:B------:R-:W-:-:S13]  /*0e70*/  ISETP.NE.AND P3, PT, R23, RZ, PT ;  /* 0x000000ff1700720c */ /* 0x000fda0003f65270 */
[----:B------:R-:W-:Y:S05]  /*0e80*/  @!P3 EXIT ;  /* 0x000000000000b94d */ /* 0x000fea0003800000 */
[----:B------:R-:W0:Y:S01]  /*0e90*/  S2R R0, SR_TID.X ;  /* 0x0000000000007919 */ /* 0x000e220000002100 */
[----:B------:R-:W1:Y:S01]  /*0ea0*/  S2UR UR5, SR_CgaCtaId ;  /* 0x00000000000579c3 */ /* 0x000e620000008800 */
[----:B------:R-:W-:Y:S01]  /*0eb0*/  UMOV UR4, 0x400 ;  /* 0x0000040000047882 */ /* 0x000fe20000000000 */
[----:B------:R-:W2:Y:S01]  /*0ec0*/  LDCU.64 UR6, c[0x0][0x390] ;  /* 0x00007200ff0677ac */ /* 0x000ea20008000a00 */
[----:B------:R-:W3:Y:S01]  /*0ed0*/  S2R R3, SR_TID.Y ;  /* 0x0000000000037919 */ /* 0x000ee20000002200 */
        /* <DEDUP_REMOVED lines=13> */
.L_x_23:
        /* <DEDUP_REMOVED lines=13> */
.L_x_34:


//--------------------- .text._Z15rotate_spectrumP14__nv_bfloat162S0_llf --------------------------
	.section	.text._Z15rotate_spectrumP14__nv_bfloat162S0_llf,"ax",@progbits
	.align	128
        .global         _Z15rotate_spectrumP14__nv_bfloat162S0_llf
        .type           _Z15rotate_spectrumP14__nv_bfloat162S0_llf,@function
        .size           _Z15rotate_spectrumP14__nv_bfloat162S0_llf,(.L_x_35 - _Z15rotate_spectrumP14__nv_bfloat162S0_llf)
        .other          _Z15rotate_spectrumP14__nv_bfloat162S0_llf,@"STO_CUDA_ENTRY STV_DEFAULT"
_Z15rotate_spectrumP14__nv_bfloat162S0_llf:
.text._Z15rotate_spectrumP14__nv_bfloat162S0_llf:
[----:B------:R-:W-:Y:S01]  /*0000*/  LDC R1, c[0x0][0x37c] ;  /* 0x0000df00ff017b82 */ /* 0x000fe20000000800 */
[----:B------:R-:W0:Y:S07]  /*0010*/  S2R R7, SR_TID.X ;  /* 0x0000000000077919 */ /* 0x000e2e0000002100 */
[----:B------:R-:W0:Y:S08]  /*0020*/  S2UR UR5, SR_CTAID.X ;  /* 0x00000000000579c3 */ /* 0x000e300000002500 */
[----:B------:R-:W0:Y:S08]  /*0030*/  LDC R6, c[0x0][0x360] ;  /* 0x0000d800ff067b82 */ /* 0x000e300000000800 */
[----:B------:R-:W1:Y:S08]  /*0040*/  S2UR UR4, SR_CTAID.Y ;  /* 0x00000000000479c3 */ /* 0x000e700000002600 */
[----:B------:R-:W1:Y:S08]  /*0050*/  LDC.64 R2, c[0x0][0x390] ;  /* 0x0000e400ff027b82 */ /* 0x000e700000000a00 */
[----:B------:R-:W2:Y:S01]  /*0060*/  LDC.64 R4, c[0x0][0x398] ;  /* 0x0000e600ff047b82 */ /* 0x000ea20000000a00 */
[----:B0-----:R-:W-:-:S02]  /*0070*/  IMAD R6, R6, UR5, R7 ;  /* 0x0000000506067c24 */ /* 0x001fc4000f8e0207 */
[----:B------:R-:W-:Y:S01]  /*0080*/  IMAD.MOV.U32 R7, RZ, RZ, RZ ;  /* 0x000000ffff077224 */ /* 0x000fe200078e00ff */
[----:B-1----:R-:W-:-:S04]  /*0090*/  ISETP.LE.U32.AND P0, PT, R2, UR4, PT ;  /* 0x0000000402007c0c */ /* 0x002fc8000bf03070 */
[----:B------:R-:W-:Y:S02]  /*00a0*/  ISETP.GE.AND.EX P0, PT, RZ, R3, PT, P0 ;  /* 0x00000003ff00720c */ /* 0x000fe40003f06300 */
[----:B--2---:R-:W-:Y:S01]  /*00b0*/  ISETP.GE.U32.AND P1, PT, R6, R4, PT ;  /* 0x000000040600720c */ /* 0x004fe20003f26070 */
[----:B------:R-:W-:-:S03]  /*00c0*/  IMAD.WIDE.U32 R2, R4, UR4, R6 ;  /* 0x0000000404027c25 */ /* 0x000fc6000f8e0006 */
[----:B------:R-:W-:-:S13]  /*00d0*/  ISETP.GE.OR.EX P0, PT, RZ, R5, P0, P1 ;  /* 0x00000005ff00720c */ /* 0x000fda0000706710 */
[----:B------:R-:W-:Y:S05]  /*00e0*/  @P0 EXIT ;  /* 0x000000000000094d */ /* 0x000fea0003800000 */
[----:B------:R-:W0:Y:S01]  /*00f0*/  LDCU.64 UR8, c[0x0][0x380] ;  /* 0x00007000ff0877ac */ /* 0x000e220008000a00 */
[----:B------:R-:W-:Y:S02]  /*0100*/  IMAD R5, R5, UR4, R3 ;  /* 0x0000000405057c24 */ /* 0x000fe4000f8e0203 */
[C---:B------:R-:W-:Y:S01]  /*0110*/  IMAD.SHL.U32 R3, R2.reuse, 0x4, RZ ;  /* 0x0000000402037824 */ /* 0x040fe200078e00ff */
[----:B------:R-:W1:Y:S02]  /*0120*/  LDCU.64 UR6, c[0x0][0x358] ;  /* 0x00006b00ff0677ac */ /* 0x000e640008000a00 */
[----:B------:R-:W-:Y:S01]  /*0130*/  SHF.L.U64.HI R2, R2, 0x2, R5 ;  /* 0x0000000202027819 */ /* 0x000fe20000010205 */
[----:B------:R-:W2:Y:S01]  /*0140*/  LDCU UR5, c[0x0][0x3a0] ;  /* 0x00007400ff0577ac */ /* 0x000ea20008000800 */
[----:B0-----:R-:W-:-:S04]  /*0150*/  IADD3 R8, P0, PT, R3, UR8, RZ ;  /* 0x0000000803087c10 */ /* 0x001fc8000ff1e0ff */
[----:B------:R-:W-:-:S05]  /*0160*/  IADD3.X R9, PT, PT, R2, UR9, RZ, P0, !PT ;  /* 0x0000000902097c10 */ /* 0x000fca00087fe4ff */
[----:B-1----:R-:W3:Y:S01]  /*0170*/  LDG.E R4, desc[UR6][R8.64] ;  /* 0x0000000608047981 */ /* 0x002ee2000c1e1900 */
[----:B------:R-:W-:Y:S01]  /*0180*/  USHF.L.U32 UR4, UR4, 0x2, URZ ;  /* 0x0000000204047899 */ /* 0x000fe200080006ff */
[----:B------:R-:W-:Y:S01]  /*0190*/  I2FP.F32.U32 R6, R6 ;  /* 0x0000000600067245 */ /* 0x000fe20000201000 */
[----:B------:R-:W-:Y:S04]  /*01a0*/  BSSY.RECONVERGENT B0, `(.L_x_24) ;  /* 0x000006d000007945 */ /* 0x000fe80003800200 */
[----:B--2---:R-:W-:-:S06]  /*01b0*/  FMUL R5, R6, UR5 ;  /* 0x0000000506057c20 */ /* 0x004fcc0008400000 */
[----:B------:R-:W0:Y:S02]  /*01c0*/  LDCU UR4, c[0x3][UR4] ;  /* 0x00c00000040477ac */ /* 0x000e240008000800 */
[----:B0-----:R-:W-:-:S04]  /*01d0*/  FMUL R5, R5, UR4 ;  /* 0x0000000405057c20 */ /* 0x001fc80008400000 */
[C---:B------:R-:W-:Y:S01]  /*01e0*/  FMUL R7, R5.reuse, 0.63661974668502807617 ;  /* 0x3f22f98305077820 */ /* 0x040fe20000400000 */
[----:B------:R-:W-:-:S05]  /*01f0*/  FSETP.GE.AND P0, PT, |R5|, 105615, PT ;  /* 0x47ce47800500780b */ /* 0x000fca0003f06200 */
[----:B------:R-:W0:Y:S02]  /*0200*/  F2I.NTZ R7, R7 ;  /* 0x0000000700077305 */ /* 0x000e240000203100 */
[----:B0-----:R-:W-:-:S05]  /*0210*/  I2FP.F32.S32 R0, R7 ;  /* 0x0000000700007245 */ /* 0x001fca0000201400 */
[----:B------:R-:W-:-:S04]  /*0220*/  FFMA R11, R0, -1.5707962512969970703, R5 ;  /* 0xbfc90fda000b7823 */ /* 0x000fc80000000005 */
[----:B------:R-:W-:-:S04]  /*0230*/  FFMA R11, R0, -7.5497894158615963534e-08, R11 ;  /* 0xb3a22168000b7823 */ /* 0x000fc8000000000b */
[----:B------:R-:W-:Y:S01]  /*0240*/  FFMA R0, R0, -5.3903029534742383927e-15, R11 ;  /* 0xa7c234c500007823 */ /* 0x000fe2000000000b */
[----:B---3--:R-:W-:Y:S01]  /*0250*/  PRMT R6, R4, 0x7632, R6 ;  /* 0x0000763204067816 */ /* 0x008fe20000000006 */
[----:B------:R-:W-:Y:S06]  /*0260*/  @!P0 BRA `(.L_x_25) ;  /* 0x0000000400808947 */ /* 0x000fec0003800000 */
[----:B------:R-:W-:-:S13]  /*0270*/  FSETP.NEU.AND P0, PT, |R5|, +INF , PT ;  /* 0x7f8000000500780b */ /* 0x000fda0003f0d200 */
[----:B------:R-:W-:Y:S01]  /*0280*/  @!P0 FMUL R0, RZ, R5 ;  /* 0x00000005ff008220 */ /* 0x000fe20000400000 */
[----:B------:R-:W-:Y:S01]  /*0290*/  @!P0 IMAD.MOV.U32 R7, RZ, RZ, RZ ;  /* 0x000000ffff078224 */ /* 0x000fe200078e00ff */
[----:B------:R-:W-:Y:S06]  /*02a0*/  @!P0 BRA `(.L_x_25) ;  /* 0x0000000400708947 */ /* 0x000fec0003800000 */
[----:B------:R-:W-:Y:S02]  /*02b0*/  IMAD.SHL.U32 R7, R5, 0x100, RZ ;  /* 0x0000010005077824 */ /* 0x000fe400078e00ff */
[----:B------:R-:W-:Y:S02]  /*02c0*/  HFMA2 R12, -RZ, RZ, 0, 0 ;  /* 0x00000000ff0c7431 */ /* 0x000fe400000001ff */
[----:B------:R-:W-:Y:S01]  /*02d0*/  IMAD.MOV.U32 R0, RZ, RZ, RZ ;  /* 0x000000ffff007224 */ /* 0x000fe200078e00ff */
[----:B------:R-:W0:Y:S01]  /*02e0*/  LDCU.64 UR8, c[0x4][URZ] ;  /* 0x01000000ff0877ac */ /* 0x000e220008000a00 */
[----:B------:R-:W-:Y:S01]  /*02f0*/  LOP3.LUT R7, R7, 0x80000000, RZ, 0xfc, !PT ;  /* 0x8000000007077812 */ /* 0x000fe200078efcff */
[----:B------:R-:W-:Y:S01]  /*0300*/  UMOV UR5, URZ ;  /* 0x000000ff00057c82 */ /* 0x000fe20008000000 */
[----:B------:R-:W-:-:S05]  /*0310*/  UMOV UR4, URZ ;  /* 0x000000ff00047c82 */ /* 0x000fca0008000000 */
.L_x_26:
[----:B0-----:R-:W-:Y:S02]  /*0320*/  IMAD.U32 R10, RZ, RZ, UR8 ;  /* 0x00000008ff0a7e24 */ /* 0x001fe4000f8e00ff */
        /* <DEDUP_REMOVED lines=10> */
[----:B------:R-:W-:-:S02]  /*03d0*/  ISETP.EQ.AND P4, PT, R12, 0x10, PT ;  /* 0x000000100c00780c */ /* 0x000fc40003f82270 */
[C---:B------:R-:W-:Y:S01]  /*03e0*/  ISETP.EQ.AND P5, PT, R12.reuse, 0x14, PT ;  /* 0x000000140c00780c */ /* 0x040fe20003fa2270 */
[----:B------:R-:W-:Y:S02]  /*03f0*/  VIADD R12, R12, 0x4 ;  /* 0x000000040c0c7836 */ /* 0x000fe40000000000 */
[----:B--2---:R-:W-:-:S03]  /*0400*/  IMAD.WIDE.U32 R8, R8, R7, RZ ;  /* 0x0000000708087225 */ /* 0x004fc600078e00ff */
[----:B------:R-:W-:-:S04]  /*0410*/  IADD3 R8, P6, PT, R8, R0, RZ ;  /* 0x0000000008087210 */ /* 0x000fc80007fde0ff */
[----:B------:R-:W-:Y:S01]  /*0420*/  IADD3.X R0, PT, PT, R9, UR5, RZ, P6, !PT ;  /* 0x0000000509007c10 */ /* 0x000fe2000b7fe4ff */
[--C-:B------:R-:W-:Y:S01]  /*0430*/  @P0 IMAD.MOV.U32 R13, RZ, RZ, R8.reuse ;  /* 0x000000ffff0d0224 */ /* 0x100fe200078e0008 */
[----:B------:R-:W-:Y:S01]  /*0440*/  @P3 MOV R16, R8 ;  /* 0x0000000800103202 */ /* 0x000fe20000000f00 */
[--C-:B------:R-:W-:Y:S02]  /*0450*/  @P1 IMAD.MOV.U32 R14, RZ, RZ, R8.reuse ;  /* 0x000000ffff0e1224 */ /* 0x100fe400078e0008 */
[--C-:B------:R-:W-:Y:S02]  /*0460*/  @P2 IMAD.MOV.U32 R15, RZ, RZ, R8.reuse ;  /* 0x000000ffff0f2224 */ /* 0x100fe400078e0008 */
[--C-:B------:R-:W-:Y:S02]  /*0470*/  @P4 IMAD.MOV.U32 R17, RZ, RZ, R8.reuse ;  /* 0x000000ffff114224 */ /* 0x100fe400078e0008 */
        /* <DEDUP_REMOVED lines=14> */
[----:B------:R-:W-:-:S03]  /*0560*/  ISETP.EQ.AND P5, PT, R10, RZ, PT ;  /* 0x000000ff0a00720c */ /* 0x000fc60003fa2270 */
[----:B------:R-:W-:Y:S02]  /*0570*/  @P3 MOV R8, R13 ;  /* 0x0000000d00083202 */ /* 0x000fe40000000f00 */
[C---:B------:R-:W-:Y:S01]  /*0580*/  ISETP.EQ.AND P3, PT, R10.reuse, -0x4, PT ;  /* 0xfffffffc0a00780c */ /* 0x040fe20003f62270 */
[----:B------:R-:W-:Y:S02]  /*0590*/  @P4 IMAD.MOV.U32 R9, RZ, RZ, R13 ;  /* 0x000000ffff094224 */ /* 0x000fe400078e000d */
[--C-:B------:R-:W-:Y:S01]  /*05a0*/  @P4 IMAD.MOV.U32 R8, RZ, RZ, R14.reuse ;  /* 0x000000ffff084224 */ /* 0x100fe200078e000e */
[----:B------:R-:W-:Y:S01]  /*05b0*/  ISETP.EQ.AND P4, PT, R10, 0x4, PT ;  /* 0x000000040a00780c */ /* 0x000fe20003f82270 */
[----:B------:R-:W-:Y:S01]  /*05c0*/  @P2 IMAD.MOV.U32 R8, RZ, RZ, R15 ;  /* 0x000000ffff082224 */ /* 0x000fe200078e000f */
[----:B------:R-:W-:Y:S01]  /*05d0*/  @P1 MOV R8, R16 ;  /* 0x0000001000081202 */ /* 0x000fe20000000f00 */
[----:B------:R-:W-:Y:S02]  /*05e0*/  @P0 IMAD.MOV.U32 R8, RZ, RZ, R17 ;  /* 0x000000ffff080224 */ /* 0x000fe400078e0011 */
[----:B------:R-:W-:-:S02]  /*05f0*/  @P2 IMAD.MOV.U32 R9, RZ, RZ, R14 ;  /* 0x000000ffff092224 */ /* 0x000fc400078e000e */
[----:B------:R-:W-:Y:S02]  /*0600*/  @P1 IMAD.MOV.U32 R9, RZ, RZ, R15 ;  /* 0x000000ffff091224 */ /* 0x000fe400078e000f */
[----:B------:R-:W-:Y:S02]  /*0610*/  @P3 IMAD.MOV.U32 R8, RZ, RZ, R18 ;  /* 0x000000ffff083224 */ /* 0x000fe400078e0012 */
[----:B------:R-:W-:Y:S02]  /*0620*/  @P5 IMAD.MOV.U32 R8, RZ, RZ, R0 ;  /* 0x000000ffff085224 */ /* 0x000fe400078e0000 */
[----:B------:R-:W-:Y:S02]  /*0630*/  @P0 IMAD.MOV.U32 R9, RZ, RZ, R16 ;  /* 0x000000ffff090224 */ /* 0x000fe400078e0010 */
[----:B------:R-:W-:Y:S01]  /*0640*/  @P3 IMAD.MOV.U32 R9, RZ, RZ, R17 ;  /* 0x000000ffff093224 */ /* 0x000fe200078e0011 */
[----:B------:R-:W-:Y:S01]  /*0650*/  @P5 MOV R9, R18 ;  /* 0x0000001200095202 */ /* 0x000fe20000000f00 */
[----:B------:R-:W-:-:S02]  /*0660*/  @P4 IMAD.MOV.U32 R9, RZ, RZ, R0 ;  /* 0x000000ffff094224 */ /* 0x000fc400078e0000 */
[----:B------:R-:W-:Y:S01]  /*0670*/  IMAD.MOV.U32 R12, RZ, RZ, R8 ;  /* 0x000000ffff0c7224 */ /* 0x000fe200078e0008 */
[----:B------:R-:W-:Y:S06]  /*0680*/  @!P6 BRA `(.L_x_28) ;  /* 0x00000000002ce947 */ /* 0x000fec0003800000 */
[----:B------:R-:W-:Y:S01]  /*0690*/  @P2 IMAD.MOV.U32 R8, RZ, RZ, R13 ;  /* 0x000000ffff082224 */ /* 0x000fe200078e000d */
[----:B------:R-:W-:Y:S01]  /*06a0*/  @P1 MOV R8, R14 ;  /* 0x0000000e00081202 */ /* 0x000fe20000000f00 */
[----:B------:R-:W-:Y:S01]  /*06b0*/  @P0 IMAD.MOV.U32 R8, RZ, RZ, R15 ;  /* 0x000000ffff080224 */ /* 0x000fe200078e000f */
[----:B------:R-:W-:Y:S01]  /*06c0*/  ISETP.EQ.AND P0, PT, R10, 0x8, PT ;  /* 0x000000080a00780c */ /* 0x000fe20003f02270 */
[----:B------:R-:W-:Y:S01]  /*06d0*/  @P3 IMAD.MOV.U32 R8, RZ, RZ, R16 ;  /* 0x000000ffff083224 */ /* 0x000fe200078e0010 */
[----:B------:R-:W-:Y:S01]  /*06e0*/  LOP3.LUT R7, R7, 0x1f, RZ, 0xc0, !PT ;  /* 0x0000001f07077812 */ /* 0x000fe200078ec0ff */
[----:B------:R-:W-:Y:S02]  /*06f0*/  @P5 IMAD.MOV.U32 R8, RZ, RZ, R17 ;  /* 0x000000ffff085224 */ /* 0x000fe400078e0011 */
[----:B------:R-:W-:Y:S01]  /*0700*/  @P4 IMAD.MOV.U32 R8, RZ, RZ, R18 ;  /* 0x000000ffff084224 */ /* 0x000fe200078e0012 */
[----:B------:R-:W-:-:S07]  /*0710*/  SHF.L.W.U32.HI R12, R9, R7, R12 ;  /* 0x00000007090c7219 */ /* 0x000fce0000010e0c */
[----:B------:R-:W-:-:S04]  /*0720*/  @P0 MOV R8, R0 ;  /* 0x0000000000080202 */ /* 0x000fc80000000f00 */
[----:B------:R-:W-:-:S07]  /*0730*/  SHF.L.W.U32.HI R9, R8, R7, R9 ;  /* 0x0000000708097219 */ /* 0x000fce0000010e09 */
.L_x_28:
[----:B------:R-:W-:Y:S05]  /*0740*/  BSYNC.RECONVERGENT B1 ;  /* 0x0000000000017941 */ /* 0x000fea0003800200 */
.L_x_27:
        /* <DEDUP_REMOVED lines=9> */
[----:B------:R-:W0:Y:S01]  /*07e0*/  I2F.F64.S64 R8, R10 ;  /* 0x0000000a00087312 */ /* 0x000e220000301c00 */
[C---:B------:R-:W-:Y:S02]  /*07f0*/  LOP3.LUT R5, R0.reuse, R5, RZ, 0x3c, !PT ;  /* 0x0000000500057212 */ /* 0x040fe400078e3cff */
[----:B------:R-:W-:Y:S02]  /*0800*/  LEA.HI R7, R0, R7, RZ, 0x1 ;  /* 0x0000000700077211 */ /* 0x000fe400078f08ff */
[----:B------:R-:W-:-:S03]  /*0810*/  ISETP.GE.AND P1, PT, R5, RZ, PT ;  /* 0x000000ff0500720c */ /* 0x000fc60003f26270 */
[----:B------:R-:W-:-:S04]  /*0820*/  IMAD.MOV R0, RZ, RZ, -R7 ;  /* 0x000000ffff007224 */ /* 0x000fc800078e0a07 */
[----:B------:R-:W-:Y:S01]  /*0830*/  @!P0 IMAD.MOV.U32 R7, RZ, RZ, R0 ;  /* 0x000000ffff078224 */ /* 0x000fe200078e0000 */
[----:B0-----:R-:W-:-:S10]  /*0840*/  DMUL R8, R8, UR4 ;  /* 0x0000000408087c28 */ /* 0x001fd40008000000 */
[----:B------:R-:W0:Y:S02]  /*0850*/  F2F.F32.F64 R8, R8 ;  /* 0x0000000800087310 */ /* 0x000e240000301000 */
[----:B0-----:R-:W-:-:S07]  /*0860*/  FSEL R0, -R8, R8, !P1 ;  /* 0x0000000808007208 */ /* 0x001fce0004800100 */
.L_x_25:
[----:B------:R-:W-:Y:S05]  /*0870*/  BSYNC.RECONVERGENT B0 ;  /* 0x0000000000007941 */ /* 0x000fea0003800200 */
.L_x_24:
[----:B------:R-:W-:Y:S02]  /*0880*/  IMAD.MOV.U32 R8, RZ, RZ, 0x37cbac00 ;  /* 0x37cbac00ff087424 */ /* 0x000fe400078e00ff */
[----:B------:R-:W-:Y:S01]  /*0890*/  FMUL R5, R0, R0 ;  /* 0x0000000000057220 */ /* 0x000fe20000400000 */
[----:B------:R-:W-:Y:S01]  /*08a0*/  MOV R10, 0x394d4153 ;  /* 0x394d4153000a7802 */ /* 0x000fe20000000f00 */
[----:B------:R-:W0:Y:S01]  /*08b0*/  LDCU.64 UR4, c[0x0][0x388] ;  /* 0x00007100ff0477ac */ /* 0x000e220008000a00 */
[----:B------:R-:W-:Y:S01]  /*08c0*/  LOP3.LUT R11, R7, 0x1, RZ, 0xc0, !PT ;  /* 0x00000001070b7812 */ /* 0x000fe200078ec0ff */
[C---:B------:R-:W-:Y:S01]  /*08d0*/  FFMA R8, R5.reuse, R8, -0.0013887860113754868507 ;  /* 0xbab607ed05087423 */ /* 0x040fe20000000008 */
[C---:B------:R-:W-:Y:S01]  /*08e0*/  FFMA R9, R5.reuse, R0, RZ ;  /* 0x0000000005097223 */ /* 0x040fe200000000ff */
[----:B------:R-:W-:Y:S01]  /*08f0*/  FFMA R10, R5, -R10, 0.0083327032625675201416 ;  /* 0x3c0885e4050a7423 */ /* 0x000fe2000000080a */
[----:B------:R-:W-:Y:S01]  /*0900*/  ISETP.NE.U32.AND P0, PT, R11, 0x1, PT ;  /* 0x000000010b00780c */ /* 0x000fe20003f05070 */
[----:B------:R-:W-:Y:S01]  /*0910*/  FFMA R8, R5, R8, 0.041666727513074874878 ;  /* 0x3d2aaabb05087423 */ /* 0x000fe20000000008 */
[----:B------:R-:W-:Y:S01]  /*0920*/  LOP3.LUT P1, RZ, R7, 0x2, RZ, 0xc0, !PT ;  /* 0x0000000207ff7812 */ /* 0x000fe2000782c0ff */
[----:B------:R-:W-:-:S02]  /*0930*/  FFMA R10, R5, R10, -0.16666662693023681641 ;  /* 0xbe2aaaa8050a7423 */ /* 0x000fc4000000000a */
[----:B------:R-:W-:Y:S02]  /*0940*/  FFMA R8, R5, R8, -0.4999999701976776123 ;  /* 0xbeffffff05087423 */ /* 0x000fe40000000008 */
[----:B------:R-:W-:Y:S01]  /*0950*/  FFMA R9, R9, R10, R0 ;  /* 0x0000000a09097223 */ /* 0x000fe20000000000 */
[----:B------:R-:W-:Y:S02]  /*0960*/  VIADD R0, R7, 0x1 ;  /* 0x0000000107007836 */ /* 0x000fe40000000000 */
[----:B------:R-:W-:Y:S01]  /*0970*/  FFMA R8, R5, R8, 1 ;  /* 0x3f80000005087423 */ /* 0x000fe20000000008 */
[----:B------:R-:W-:Y:S02]  /*0980*/  IMAD.U32 R7, R6, 0x10000, RZ ;  /* 0x0001000006077824 */ /* 0x000fe400078e00ff */
[----:B------:R-:W-:Y:S01]  /*0990*/  IMAD.U32 R5, R4, 0x10000, RZ ;  /* 0x0001000004057824 */ /* 0x000fe200078e00ff */
[----:B------:R-:W-:Y:S02]  /*09a0*/  LOP3.LUT P2, RZ, R0, 0x2, RZ, 0xc0, !PT ;  /* 0x0000000200ff7812 */ /* 0x000fe4000784c0ff */
[----:B------:R-:W-:-:S02]  /*09b0*/  FSEL R0, R8, R9, !P0 ;  /* 0x0000000908007208 */ /* 0x000fc40004000000 */
[----:B------:R-:W-:Y:S02]  /*09c0*/  FSEL R8, R9, R8, !P0 ;  /* 0x0000000809087208 */ /* 0x000fe40004000000 */
[----:B------:R-:W-:Y:S02]  /*09d0*/  FSEL R0, R0, -R0, !P1 ;  /* 0x8000000000007208 */ /* 0x000fe40004800000 */
[----:B------:R-:W-:Y:S02]  /*09e0*/  FSEL R8, R8, -R8, !P2 ;  /* 0x8000000808087208 */ /* 0x000fe40005000000 */
[----:B0-----:R-:W-:Y:S01]  /*09f0*/  IADD3 R4, P0, PT, R3, UR4, RZ ;  /* 0x0000000403047c10 */ /* 0x001fe2000ff1e0ff */
[-C--:B------:R-:W-:Y:S02]  /*0a00*/  FMUL R9, R0, R7.reuse ;  /* 0x0000000700097220 */ /* 0x080fe40000400000 */
[C---:B------:R-:W-:Y:S02]  /*0a10*/  FMUL R7, R8.reuse, R7 ;  /* 0x0000000708077220 */ /* 0x040fe40000400000 */
[----:B------:R-:W-:-:S02]  /*0a20*/  FFMA R9, R8, R5, -R9 ;  /* 0x0000000508097223 */ /* 0x000fc40000000809 */
[----:B------:R-:W-:Y:S01]  /*0a30*/  FFMA R0, R0, R5, R7 ;  /* 0x0000000500007223 */ /* 0x000fe20000000007 */
[----:B------:R-:W-:-:S04]  /*0a40*/  IADD3.X R5, PT, PT, R2, UR5, RZ, P0, !PT ;  /* 0x0000000502057c10 */ /* 0x000fc800087fe4ff */
[----:B------:R-:W-:-:S05]  /*0a50*/  F2FP.BF16.F32.PACK_AB R9, R0, R9 ;  /* 0x000000090009723e */ /* 0x000fca00000010ff */
[----:B------:R-:W-:Y:S01]  /*0a60*/  STG.E desc[UR6][R4.64], R9 ;  /* 0x0000000904007986 */ /* 0x000fe2000c101906 */
[----:B------:R-:W-:Y:S05]  /*0a70*/  EXIT ;  /* 0x000000000000794d */ /* 0x000fea0003800000 */
.L_x_29:
        /* <DEDUP_REMOVED lines=16> */
.L_x_35:


//--------------------- .text._Z45transpose_and_cast_uint8_t_to_padded_bfloat16PhP13__nv_bfloat16iii --------------------------
	.section	.text._Z45transpose_and_cast_uint8_t_to_padded_bfloat16PhP13__nv_bfloat16iii,"ax",@progbits
	.align	128
        .global         _Z45transpose_and_cast_uint8_t_to_padded_bfloat16PhP13__nv_bfloat16iii
        .type           _Z45transpose_and_cast_uint8_t_to_padded_bfloat16PhP13__nv_bfloat16iii,@function
        .size           _Z45transpose_and_cast_uint8_t_to_padded_bfloat16PhP13__nv_bfloat16iii,(.L_x_36 - _Z45transpose_and_cast_uint8_t_to_padded_bfloat16PhP13__nv_bfloat16iii)
        .other          _Z45transpose_and_cast_uint8_t_to_padded_bfloat16PhP13__nv_bfloat16iii,@"STO_CUDA_ENTRY STV_DEFAULT"
_Z45transpose_and_cast_uint8_t_to_padded_bfloat16PhP13__nv_bfloat16iii:
.text._Z45transpose_and_cast_uint8_t_to_padded_bfloat16PhP13__nv_bfloat16iii:
[----:B------:R-:W-:Y:S01]  /*0000*/  LDC R1, c[0x0][0x37c] ;  /* 0x0000df00ff017b82 */ /* 0x000fe20000000800 */
[----:B------:R-:W0:Y:S07]  /*0010*/  S2R R2, SR_TID.Y ;  /* 0x0000000000027919 */ /* 0x000e2e0000002200 */
[----:B------:R-:W1:Y:S01]  /*0020*/  LDC R0, c[0x0][0x360] ;  /* 0x0000d800ff007b82 */ /* 0x000e620000000800 */
[----:B------:R-:W2:Y:S01]  /*0030*/  LDCU.64 UR6, c[0x0][0x390] ;  /* 0x00007200ff0677ac */ /* 0x000ea20008000a00 */
[----:B------:R-:W1:Y:S06]  /*0040*/  S2R R3, SR_TID.X ;  /* 0x0000000000037919 */ /* 0x000e6c0000002100 */
[----:B------:R-:W0:Y:S08]  /*0050*/  S2UR UR5, SR_CTAID.Y ;  /* 0x00000000000579c3 */ /* 0x000e300000002600 */
[----:B------:R-:W0:Y:S08]  /*0060*/  LDC R7, c[0x0][0x364] ;  /* 0x0000d900ff077b82 */ /* 0x000e300000000800 */
[----:B------:R-:W1:Y:S01]  /*0070*/  S2UR UR4, SR_CTAID.X ;  /* 0x00000000000479c3 */ /* 0x000e620000002500 */
[----:B0-----:R-:W-:-:S05]  /*0080*/  IMAD R7, R7, UR5, R2 ;  /* 0x0000000507077c24 */ /* 0x001fca000f8e0202 */
[----:B--2---:R-:W-:Y:S01]  /*0090*/  ISETP.GE.AND P0, PT, R7, UR6, PT ;  /* 0x0000000607007c0c */ /* 0x004fe2000bf06270 */
[----:B-1----:R-:W-:-:S05]  /*00a0*/  IMAD R0, R0, UR4, R3 ;  /* 0x0000000400007c24 */ /* 0x002fca000f8e0203 */
[----:B------:R-:W-:-:S13]  /*00b0*/  ISETP.GE.OR P0, PT, R0, UR7, P0 ;  /* 0x0000000700007c0c */ /* 0x000fda0008706670 */
[----:B------:R-:W-:Y:S05]  /*00c0*/  @P0 EXIT ;  /* 0x000000000000094d */ /* 0x000fea0003800000 */
[----:B------:R-:W0:Y:S01]  /*00d0*/  LDCU.64 UR8, c[0x0][0x380] ;  /* 0x00007000ff0877ac */ /* 0x000e220008000a00 */
[----:B------:R-:W-:Y:S01]  /*00e0*/  IMAD R2, R0, UR6, R7 ;  /* 0x0000000600027c24 */ /* 0x000fe2000f8e0207 */
[----:B------:R-:W1:Y:S01]  /*00f0*/  LDCU.64 UR4, c[0x0][0x358] ;  /* 0x00006b00ff0477ac */ /* 0x000e620008000a00 */
[----:B------:R-:W2:Y:S03]  /*0100*/  LDCU UR7, c[0x0][0x398] ;  /* 0x00007300ff0777ac */ /* 0x000ea60008000800 */
[----:B0-----:R-:W-:-:S04]  /*0110*/  IADD3 R4, P0, PT, R2, UR8, RZ ;  /* 0x0000000802047c10 */ /* 0x001fc8000ff1e0ff */
[----:B------:R-:W-:Y:S02]  /*0120*/  LEA.HI.X.SX32 R5, R2, UR9, 0x1, P0 ;  /* 0x0000000902057c11 */ /* 0x000fe400080f0eff */
[----:B------:R-:W0:Y:S03]  /*0130*/  LDC.64 R2, c[0x0][0x388] ;  /* 0x0000e200ff027b82 */ /* 0x000e260000000a00 */
[----:B-1----:R-:W3:Y:S01]  /*0140*/  LDG.E.U8 R4, desc[UR4][R4.64] ;  /* 0x0000000404047981 */ /* 0x002ee2000c1e1100 */
[----:B--2---:R-:W-:-:S04]  /*0150*/  IMAD R7, R7, UR7, R0 ;  /* 0x0000000707077c24 */ /* 0x004fc8000f8e0200 */
[----:B0-----:R-:W-:Y:S01]  /*0160*/  IMAD.WIDE R2, R7, 0x2, R2 ;  /* 0x0000000207027825 */ /* 0x001fe200078e0202 */
[----:B---3--:R-:W0:Y:S04]  /*0170*/  I2F.BF16.U16.RZ R9, R4 ;  /* 0x0000000400097306 */ /* 0x008e28000010e000 */
[----:B0-----:R-:W-:Y:S01]  /*0180*/  STG.E.U16 desc[UR4][R2.64], R9 ;  /* 0x0000000902007986 */ /* 0x001fe2000c101504 */
[----:B------:R-:W-:Y:S05]  /*0190*/  EXIT ;  /* 0x000000000000794d */ /* 0x000fea0003800000 */
.L_x_30:
        /* <DEDUP_REMOVED lines=14> */
.L_x_36:


//--------------------- .nv.global.init           --------------------------
	.section	.nv.global.init,"aw",@progbits
	.align	4
.nv.global.init:
	.type		__cudart_i2opi_f,@object
	.size		__cudart_i2opi_f,(.L_1 - __cudart_i2opi_f)
__cudart_i2opi_f:
        /*0000*/ 	.byte	0x41, 0x90, 0x43, 0x3c, 0x99, 0x95, 0x62, 0xdb, 0xc0, 0xdd, 0x34, 0xf5, 0xd1, 0x57, 0x27, 0xfc
        /*0010*/ 	.byte	0x29, 0x15, 0x44, 0x4e, 0x6e, 0x83, 0xf9, 0xa2
.L_1:


//--------------------- .nv.shared.reserved.0     --------------------------
	.section	.nv.shared.reserved.0,"aw",@nobits
	.weak		__nv_reservedSMEM_offset_0_alias
	.size		__nv_reservedSMEM_offset_0_alias, 0, 64
	.other		__nv_reservedSMEM_offset_0_alias,@"STO_CUDA_RESERVED_SHARED STV_DEFAULT"
__nv_reservedSMEM_offset_0_alias:
	.zero		0
	.zero		64


//--------------------- .nv.shared._Z24sum_across_channels_smemP14__nv_bfloat162S0_ll --------------------------
	.section	.nv.shared._Z24sum_across_channels_smemP14__nv_bfloat162S0_ll,"aw",@nobits
	.sectionflags	@""
	.align	4
.nv.shared._Z24sum_across_channels_smemP14__nv_bfloat162S0_ll:
	.zero		5120


//--------------------- .nv.shared._Z30rotate_spectrum_smem_32_squareP14__nv_bfloat162S0_llff --------------------------
	.section	.nv.shared._Z30rotate_spectrum_smem_32_squareP14__nv_bfloat162S0_llff,"aw",@nobits
	.sectionflags	@""
	.align	4
.nv.shared._Z30rotate_spectrum_smem_32_squareP14__nv_bfloat162S0_llff:
	.zero		13312


//--------------------- .nv.shared._Z42unoptimised_rotate_spectrum_smem_32_squareP14__nv_bfloat162S0_llff --------------------------
	.section	.nv.shared._Z42unoptimised_rotate_spectrum_smem_32_squareP14__nv_bfloat162S0_llff,"aw",@nobits
	.sectionflags	@""
	.align	4
.nv.shared._Z42unoptimised_rotate_spectrum_smem_32_squareP14__nv_bfloat162S0_llff:
	.zero		13312


//--------------------- .nv.constant0._Z19sum_across_channelsP14__nv_bfloat162S0_ll --------------------------
	.section	.nv.constant0._Z19sum_across_channelsP14__nv_bfloat162S0_ll,"a",@progbits
	.sectionflags	@""
	.align	4
.nv.constant0._Z19sum_across_channelsP14__nv_bfloat162S0_ll:
	.zero		928


//--------------------- .nv.constant0._Z24sum_across_channels_smemP14__nv_bfloat162S0_ll --------------------------
	.section	.nv.constant0._Z24sum_across_channels_smemP14__nv_bfloat162S0_ll,"a",@progbits
	.sectionflags	@""
	.align	4
.nv.constant0._Z24sum_across_channels_smemP14__nv_bfloat162S0_ll:
	.zero		928


//--------------------- .nv.constant0._Z30rotate_spectrum_smem_32_squareP14__nv_bfloat162S0_llff --------------------------
	.section	.nv.constant0._Z30rotate_spectrum_smem_32_squareP14__nv_bfloat162S0_llff,"a",@progbits
	.sectionflags	@""
	.align	4
.nv.constant0._Z30rotate_spectrum_smem_32_squareP14__nv_bfloat162S0_llff:
	.zero		936


//--------------------- .nv.constant0._Z42unoptimised_rotate_spectrum_smem_32_squareP14__nv_bfloat162S0_llff --------------------------
	.section	.nv.constant0._Z42unoptimised_rotate_spectrum_smem_32_squareP14__nv_bfloat162S0_llff,"a",@progbits
	.sectionflags	@""
	.align	4
.nv.constant0._Z42unoptimised_rotate_spectrum_smem_32_squareP14__nv_bfloat162S0_llff:
	.zero		936


//--------------------- .nv.constant0._Z15rotate_spectrumP14__nv_bfloat162S0_llf --------------------------
	.section	.nv.constant0._Z15rotate_spectrumP14__nv_bfloat162S0_llf,"a",@progbits
	.sectionflags	@""
	.align	4
.nv.constant0._Z15rotate_spectrumP14__nv_bfloat162S0_llf:
	.zero		932


//--------------------- .nv.constant0._Z45transpose_and_cast_uint8_t_to_padded_bfloat16PhP13__nv_bfloat16iii --------------------------
	.section	.nv.constant0._Z45transpose_and_cast_uint8_t_to_padded_bfloat16PhP13__nv_bfloat16iii,"a",@progbits
	.sectionflags	@""
	.align	4
.nv.constant0._Z45transpose_and_cast_uint8_t_to_padded_bfloat16PhP13__nv_bfloat16iii:
	.zero		924


//--------------------- SYMBOLS --------------------------

	.type		.nv.reservedSmem.offset0,@object
	.size		.nv.reservedSmem.offset0,0x4
	.type		.nv.reservedSmem.cap,@object
	.size		.nv.reservedSmem.cap,0x4
